//
// Generated by NVIDIA NVVM Compiler
//
// Compiler Build ID: CL-36424714
// Cuda compilation tools, release 13.0, V13.0.88
// Based on NVVM 20.0.0
//

.version 9.0
.target sm_100
.address_size 64

	// .globl	default_function_kernel0
// _ZZ24default_function_kernel0E15pad_temp_shared has been demoted
// _ZZ24default_function_kernel0E13kernel_shared has been demoted

.visible .entry default_function_kernel0(
	.param .u64 .ptr .align 1 default_function_kernel0_param_0,
	.param .u64 .ptr .align 1 default_function_kernel0_param_1,
	.param .u64 .ptr .align 1 default_function_kernel0_param_2
)
{
	.reg .pred 	%p<102>;
	.reg .b16 	%rs<169>;
	.reg .b32 	%r<181>;
	.reg .b32 	%f<229>;
	.reg .b64 	%rd<104>;
	// demoted variable
	.shared .align 4 .b8 _ZZ24default_function_kernel0E15pad_temp_shared[432];
	// demoted variable
	.shared .align 4 .b8 _ZZ24default_function_kernel0E13kernel_shared[576];
	ld.param.u64 	%rd27, [default_function_kernel0_param_0];
	ld.param.u64 	%rd28, [default_function_kernel0_param_1];
	cvta.to.global.u64 	%rd103, %rd28;
	cvta.to.global.u64 	%rd29, %rd27;
	mov.u32 	%r10, %tid.x;
	shl.b32 	%r11, %r10, 3;
	cvt.u16.u32 	%rs1, %r11;
	mul.hi.u16 	%rs2, %rs1, 4855;
	shr.u16 	%rs3, %rs2, 1;
	mul.lo.s16 	%rs4, %rs3, 27;
	sub.s16 	%rs5, %rs1, %rs4;
	mul.lo.s16 	%rs6, %rs5, 29;
	shr.u16 	%rs7, %rs6, 8;
	cvt.u32.u16 	%r12, %rs7;
	mov.u32 	%r13, %ctaid.y;
	or.b32  	%r14, %r13, %r12;
	setp.eq.s32 	%p16, %r14, 0;
	add.s32 	%r15, %r13, %r12;
	setp.gt.u32 	%p17, %r15, 7;
	or.pred  	%p18, %p16, %p17;
	mul.hi.u16 	%rs8, %rs1, 7282;
	mul.lo.s16 	%rs9, %rs8, 9;
	sub.s16 	%rs10, %rs1, %rs9;
	add.s16 	%rs12, %rs10, -8;
	setp.lt.u16 	%p19, %rs12, -7;
	mov.u32 	%r17, %tid.z;
	mad.lo.s32 	%r18, %r17, 54, %r11;
	or.b16  	%rs13, %rs1, 1;
	mul.hi.u16 	%rs14, %rs13, 4855;
	shr.u16 	%rs15, %rs14, 1;
	mul.lo.s16 	%rs16, %rs15, 27;
	sub.s16 	%rs17, %rs13, %rs16;
	mul.lo.s16 	%rs18, %rs17, 29;
	shr.u16 	%rs19, %rs18, 8;
	cvt.u32.u16 	%r19, %rs19;
	or.b32  	%r20, %r13, %r19;
	setp.eq.s32 	%p20, %r20, 0;
	add.s32 	%r21, %r13, %r19;
	setp.gt.u32 	%p21, %r21, 7;
	or.pred  	%p22, %p20, %p21;
	mul.hi.u16 	%rs20, %rs13, 7282;
	mul.lo.s16 	%rs21, %rs20, 9;
	sub.s16 	%rs22, %rs13, %rs21;
	add.s16 	%rs24, %rs22, -8;
	setp.lt.u16 	%p23, %rs24, -7;
	or.b16  	%rs25, %rs1, 2;
	mul.hi.u16 	%rs26, %rs25, 4855;
	shr.u16 	%rs27, %rs26, 1;
	mul.lo.s16 	%rs28, %rs27, 27;
	sub.s16 	%rs29, %rs25, %rs28;
	mul.lo.s16 	%rs30, %rs29, 29;
	shr.u16 	%rs31, %rs30, 8;
	cvt.u32.u16 	%r23, %rs31;
	or.b32  	%r24, %r13, %r23;
	setp.eq.s32 	%p24, %r24, 0;
	add.s32 	%r25, %r13, %r23;
	setp.gt.u32 	%p25, %r25, 7;
	or.pred  	%p26, %p24, %p25;
	mul.hi.u16 	%rs32, %rs25, 7282;
	mul.lo.s16 	%rs33, %rs32, 9;
	sub.s16 	%rs34, %rs25, %rs33;
	add.s16 	%rs36, %rs34, -8;
	setp.lt.u16 	%p27, %rs36, -7;
	or.b16  	%rs37, %rs1, 3;
	mul.hi.u16 	%rs38, %rs37, 4855;
	shr.u16 	%rs39, %rs38, 1;
	mul.lo.s16 	%rs40, %rs39, 27;
	sub.s16 	%rs41, %rs37, %rs40;
	mul.lo.s16 	%rs42, %rs41, 29;
	shr.u16 	%rs43, %rs42, 8;
	cvt.u32.u16 	%r27, %rs43;
	or.b32  	%r28, %r13, %r27;
	setp.eq.s32 	%p28, %r28, 0;
	add.s32 	%r29, %r13, %r27;
	setp.gt.u32 	%p29, %r29, 7;
	or.pred  	%p30, %p28, %p29;
	mul.hi.u16 	%rs44, %rs37, 7282;
	mul.lo.s16 	%rs45, %rs44, 9;
	sub.s16 	%rs46, %rs37, %rs45;
	add.s16 	%rs48, %rs46, -8;
	setp.lt.u16 	%p31, %rs48, -7;
	or.b16  	%rs49, %rs1, 4;
	mul.hi.u16 	%rs50, %rs49, 4855;
	shr.u16 	%rs51, %rs50, 1;
	mul.lo.s16 	%rs52, %rs51, 27;
	sub.s16 	%rs53, %rs49, %rs52;
	mul.lo.s16 	%rs54, %rs53, 29;
	shr.u16 	%rs55, %rs54, 8;
	cvt.u32.u16 	%r31, %rs55;
	or.b32  	%r32, %r13, %r31;
	setp.eq.s32 	%p32, %r32, 0;
	add.s32 	%r33, %r13, %r31;
	setp.gt.u32 	%p33, %r33, 7;
	or.pred  	%p34, %p32, %p33;
	mul.hi.u16 	%rs56, %rs49, 7282;
	mul.lo.s16 	%rs57, %rs56, 9;
	sub.s16 	%rs58, %rs49, %rs57;
	add.s16 	%rs60, %rs58, -8;
	setp.lt.u16 	%p35, %rs60, -7;
	or.b16  	%rs61, %rs1, 5;
	mul.hi.u16 	%rs62, %rs61, 4855;
	shr.u16 	%rs63, %rs62, 1;
	mul.lo.s16 	%rs64, %rs63, 27;
	sub.s16 	%rs65, %rs61, %rs64;
	mul.lo.s16 	%rs66, %rs65, 29;
	shr.u16 	%rs67, %rs66, 8;
	cvt.u32.u16 	%r35, %rs67;
	or.b32  	%r36, %r13, %r35;
	setp.eq.s32 	%p36, %r36, 0;
	add.s32 	%r37, %r13, %r35;
	setp.gt.u32 	%p37, %r37, 7;
	or.pred  	%p38, %p36, %p37;
	mul.hi.u16 	%rs68, %rs61, 7282;
	mul.lo.s16 	%rs69, %rs68, 9;
	sub.s16 	%rs70, %rs61, %rs69;
	add.s16 	%rs72, %rs70, -8;
	setp.lt.u16 	%p39, %rs72, -7;
	shl.b32 	%r39, %r17, 1;
	or.b32  	%r40, %r11, 6;
	cvt.u16.u32 	%rs73, %r40;
	mul.hi.u16 	%rs74, %rs73, 4855;
	shr.u16 	%rs75, %rs74, 1;
	cvt.u32.u16 	%r41, %rs75;
	add.s32 	%r42, %r39, %r41;
	setp.gt.u32 	%p40, %r42, 3;
	mul.lo.s32 	%r43, %r17, 6;
	mul.hi.u16 	%rs76, %rs73, 7282;
	cvt.u32.u16 	%r44, %rs76;
	add.s32 	%r45, %r43, %r44;
	setp.gt.u32 	%p41, %r45, 11;
	setp.gt.u32 	%p42, %r18, 101;
	setp.gt.u32 	%p43, %r10, 5;
	or.pred  	%p44, %p43, %p42;
	and.b16  	%rs77, %rs73, 254;
	mul.lo.s16 	%rs78, %rs77, 19;
	shr.u16 	%rs79, %rs78, 9;
	mul.lo.s16 	%rs80, %rs79, 27;
	sub.s16 	%rs81, %rs73, %rs80;
	and.b16  	%rs82, %rs81, 255;
	mul.lo.s16 	%rs83, %rs82, 29;
	shr.u16 	%rs84, %rs83, 8;
	cvt.u32.u16 	%r47, %rs84;
	or.b32  	%r48, %r13, %r47;
	setp.eq.s32 	%p46, %r48, 0;
	add.s32 	%r49, %r13, %r47;
	setp.gt.u32 	%p47, %r49, 7;
	or.pred  	%p48, %p46, %p47;
	mul.lo.s16 	%rs85, %rs76, 9;
	sub.s16 	%rs86, %rs73, %rs85;
	add.s16 	%rs88, %rs86, -8;
	setp.lt.u16 	%p49, %rs88, -7;
	or.b32  	%r51, %r11, 7;
	cvt.u16.u32 	%rs89, %r51;
	mul.hi.u16 	%rs90, %rs89, 4855;
	shr.u16 	%rs91, %rs90, 1;
	cvt.u32.u16 	%r52, %rs91;
	add.s32 	%r53, %r39, %r52;
	setp.gt.u32 	%p50, %r53, 3;
	mul.hi.u16 	%rs92, %rs89, 7282;
	cvt.u32.u16 	%r54, %rs92;
	add.s32 	%r55, %r43, %r54;
	setp.gt.u32 	%p51, %r55, 11;
	setp.gt.u32 	%p52, %r18, 100;
	or.pred  	%p53, %p43, %p52;
	and.b16  	%rs93, %rs89, 255;
	mul.lo.s16 	%rs94, %rs93, 19;
	shr.u16 	%rs95, %rs94, 9;
	mul.lo.s16 	%rs96, %rs95, 27;
	sub.s16 	%rs97, %rs89, %rs96;
	and.b16  	%rs98, %rs97, 255;
	mul.lo.s16 	%rs99, %rs98, 29;
	shr.u16 	%rs100, %rs99, 8;
	cvt.u32.u16 	%r57, %rs100;
	or.b32  	%r58, %r13, %r57;
	setp.eq.s32 	%p55, %r58, 0;
	add.s32 	%r59, %r13, %r57;
	setp.gt.u32 	%p56, %r59, 7;
	or.pred  	%p57, %p55, %p56;
	mul.lo.s16 	%rs101, %rs92, 9;
	sub.s16 	%rs102, %rs89, %rs101;
	add.s16 	%rs104, %rs102, -8;
	setp.lt.u16 	%p58, %rs104, -7;
	mov.u32 	%r61, %ctaid.z;
	mul.lo.s32 	%r62, %r17, 1728;
	mul.lo.s32 	%r63, %r10, 11;
	cvt.u16.u32 	%rs105, %r63;
	mul.hi.u16 	%rs106, %rs105, 3641;
	shr.u16 	%rs107, %rs106, 1;
	mul.wide.u16 	%r64, %rs107, 864;
	mul.lo.s16 	%rs108, %rs107, 36;
	sub.s16 	%rs109, %rs105, %rs108;
	cvt.u32.u16 	%r65, %rs109;
	mad.lo.s32 	%r66, %r17, 72, %r63;
	add.s16 	%rs110, %rs105, 1;
	mul.hi.u16 	%rs111, %rs110, 3641;
	shr.u16 	%rs112, %rs111, 1;
	mul.wide.u16 	%r67, %rs112, 864;
	mul.lo.s16 	%rs113, %rs112, 36;
	sub.s16 	%rs114, %rs110, %rs113;
	cvt.u32.u16 	%r68, %rs114;
	add.s16 	%rs115, %rs105, 2;
	mul.hi.u16 	%rs116, %rs115, 3641;
	shr.u16 	%rs117, %rs116, 1;
	mul.wide.u16 	%r69, %rs117, 864;
	mul.lo.s16 	%rs118, %rs117, 36;
	sub.s16 	%rs119, %rs115, %rs118;
	cvt.u32.u16 	%r70, %rs119;
	add.s16 	%rs120, %rs105, 3;
	mul.hi.u16 	%rs121, %rs120, 3641;
	shr.u16 	%rs122, %rs121, 1;
	mul.wide.u16 	%r71, %rs122, 864;
	mul.lo.s16 	%rs123, %rs122, 36;
	sub.s16 	%rs124, %rs120, %rs123;
	cvt.u32.u16 	%r72, %rs124;
	add.s16 	%rs125, %rs105, 4;
	mul.hi.u16 	%rs126, %rs125, 3641;
	shr.u16 	%rs127, %rs126, 1;
	mul.wide.u16 	%r73, %rs127, 864;
	mul.lo.s16 	%rs128, %rs127, 36;
	sub.s16 	%rs129, %rs125, %rs128;
	cvt.u32.u16 	%r74, %rs129;
	add.s16 	%rs130, %rs105, 5;
	mul.hi.u16 	%rs131, %rs130, 3641;
	shr.u16 	%rs132, %rs131, 1;
	mul.wide.u16 	%r75, %rs132, 864;
	mul.lo.s16 	%rs133, %rs132, 36;
	sub.s16 	%rs134, %rs130, %rs133;
	cvt.u32.u16 	%r76, %rs134;
	add.s16 	%rs135, %rs105, 6;
	mul.hi.u16 	%rs136, %rs135, 3641;
	shr.u16 	%rs137, %rs136, 1;
	cvt.u32.u16 	%r77, %rs137;
	add.s32 	%r78, %r39, %r77;
	setp.gt.u32 	%p59, %r78, 3;
	shl.b32 	%r79, %r17, 3;
	mul.hi.u16 	%rs138, %rs135, 7282;
	cvt.u32.u16 	%r80, %rs138;
	add.s32 	%r81, %r79, %r80;
	setp.gt.u32 	%p60, %r81, 15;
	mul.lo.s32 	%r83, %r17, 24;
	mul.hi.u16 	%rs139, %rs105, 21846;
	cvt.u32.u16 	%r84, %rs139;
	add.s32 	%r85, %r83, %r84;
	setp.gt.u32 	%p61, %r85, 45;
	setp.gt.u32 	%p62, %r66, 137;
	or.pred  	%p63, %p43, %p62;
	mul.wide.u16 	%r87, %rs137, 864;
	mul.lo.s16 	%rs140, %rs137, 36;
	sub.s16 	%rs141, %rs135, %rs140;
	cvt.u32.u16 	%r88, %rs141;
	add.s16 	%rs142, %rs105, 7;
	mul.hi.u16 	%rs143, %rs142, 3641;
	shr.u16 	%rs144, %rs143, 1;
	cvt.u32.u16 	%r89, %rs144;
	add.s32 	%r90, %r39, %r89;
	setp.gt.u32 	%p65, %r90, 3;
	mul.hi.u16 	%rs145, %rs142, 7282;
	cvt.u32.u16 	%r91, %rs145;
	add.s32 	%r92, %r79, %r91;
	setp.gt.u32 	%p66, %r92, 15;
	mul.hi.u16 	%rs146, %rs142, 21846;
	cvt.u32.u16 	%r94, %rs146;
	add.s32 	%r95, %r83, %r94;
	setp.gt.u32 	%p67, %r95, 47;
	setp.gt.u32 	%p68, %r66, 136;
	or.pred  	%p69, %p43, %p68;
	mul.wide.u16 	%r97, %rs144, 864;
	mul.lo.s16 	%rs147, %rs144, 36;
	sub.s16 	%rs148, %rs142, %rs147;
	cvt.u32.u16 	%r98, %rs148;
	add.s16 	%rs149, %rs105, 8;
	mul.hi.u16 	%rs150, %rs149, 3641;
	shr.u16 	%rs151, %rs150, 1;
	cvt.u32.u16 	%r99, %rs151;
	add.s32 	%r100, %r39, %r99;
	setp.gt.u32 	%p71, %r100, 3;
	mul.hi.u16 	%rs152, %rs149, 7282;
	cvt.u32.u16 	%r101, %rs152;
	add.s32 	%r102, %r79, %r101;
	setp.gt.u32 	%p72, %r102, 15;
	mul.hi.u16 	%rs153, %rs149, 21846;
	cvt.u32.u16 	%r104, %rs153;
	add.s32 	%r105, %r83, %r104;
	setp.gt.u32 	%p73, %r105, 47;
	setp.gt.u32 	%p74, %r66, 135;
	or.pred  	%p75, %p43, %p74;
	mul.wide.u16 	%r107, %rs151, 864;
	mul.lo.s16 	%rs154, %rs151, 36;
	sub.s16 	%rs155, %rs149, %rs154;
	cvt.u32.u16 	%r108, %rs155;
	add.s16 	%rs156, %rs105, 9;
	mul.hi.u16 	%rs157, %rs156, 3641;
	shr.u16 	%rs158, %rs157, 1;
	cvt.u32.u16 	%r109, %rs158;
	add.s32 	%r110, %r39, %r109;
	setp.gt.u32 	%p77, %r110, 3;
	mul.hi.u16 	%rs159, %rs105, 7282;
	cvt.u32.u16 	%r111, %rs159;
	add.s32 	%r112, %r79, %r111;
	setp.gt.u32 	%p78, %r112, 14;
	setp.gt.u32 	%p79, %r85, 44;
	setp.gt.u32 	%p80, %r66, 134;
	or.pred  	%p81, %p43, %p80;
	mul.wide.u16 	%r114, %rs158, 864;
	mul.lo.s16 	%rs160, %rs158, 36;
	sub.s16 	%rs161, %rs156, %rs160;
	cvt.u32.u16 	%r115, %rs161;
	add.s16 	%rs162, %rs105, 10;
	mul.hi.u16 	%rs163, %rs162, 3641;
	shr.u16 	%rs164, %rs163, 1;
	cvt.u32.u16 	%r116, %rs164;
	add.s32 	%r117, %r39, %r116;
	setp.gt.u32 	%p83, %r117, 3;
	mul.hi.u16 	%rs165, %rs162, 7282;
	cvt.u32.u16 	%r118, %rs165;
	add.s32 	%r119, %r79, %r118;
	setp.gt.u32 	%p84, %r119, 15;
	mul.hi.u16 	%rs166, %rs162, 21846;
	cvt.u32.u16 	%r121, %rs166;
	add.s32 	%r122, %r83, %r121;
	setp.gt.u32 	%p85, %r122, 47;
	setp.gt.u32 	%p86, %r66, 133;
	or.pred  	%p87, %p43, %p86;
	mul.wide.u16 	%r124, %rs164, 864;
	mul.lo.s16 	%rs167, %rs164, 36;
	sub.s16 	%rs168, %rs162, %rs167;
	cvt.u32.u16 	%r125, %rs168;
	or.pred  	%p1, %p18, %p19;
	or.pred  	%p2, %p22, %p23;
	or.pred  	%p3, %p26, %p27;
	or.pred  	%p4, %p30, %p31;
	or.pred  	%p5, %p34, %p35;
	or.pred  	%p6, %p38, %p39;
	or.pred  	%p89, %p40, %p41;
	or.pred  	%p7, %p89, %p44;
	or.pred  	%p8, %p48, %p49;
	or.pred  	%p90, %p50, %p51;
	or.pred  	%p9, %p90, %p53;
	or.pred  	%p10, %p57, %p58;
	or.pred  	%p91, %p59, %p60;
	or.pred  	%p92, %p91, %p61;
	or.pred  	%p11, %p92, %p63;
	or.pred  	%p93, %p65, %p66;
	or.pred  	%p94, %p93, %p67;
	or.pred  	%p12, %p94, %p69;
	or.pred  	%p95, %p71, %p72;
	or.pred  	%p96, %p95, %p73;
	or.pred  	%p13, %p96, %p75;
	or.pred  	%p97, %p77, %p78;
	or.pred  	%p98, %p97, %p79;
	or.pred  	%p14, %p98, %p81;
	or.pred  	%p99, %p83, %p84;
	or.pred  	%p100, %p99, %p85;
	or.pred  	%p15, %p100, %p87;
	mad.lo.s32 	%r126, %r61, 3456, %r62;
	add.s32 	%r127, %r126, %r124;
	add.s32 	%r128, %r127, %r125;
	mul.wide.u32 	%rd2, %r128, 4;
	add.s32 	%r129, %r126, %r114;
	add.s32 	%r130, %r129, %r115;
	mul.wide.u32 	%rd3, %r130, 4;
	add.s32 	%r131, %r126, %r107;
	add.s32 	%r132, %r131, %r108;
	mul.wide.u32 	%rd4, %r132, 4;
	add.s32 	%r133, %r126, %r97;
	add.s32 	%r134, %r133, %r98;
	mul.wide.u32 	%rd5, %r134, 4;
	add.s32 	%r135, %r126, %r87;
	add.s32 	%r136, %r135, %r88;
	mul.wide.u32 	%rd6, %r136, 4;
	add.s32 	%r137, %r126, %r75;
	add.s32 	%r138, %r137, %r76;
	mul.wide.u32 	%rd7, %r138, 4;
	add.s32 	%r139, %r126, %r73;
	add.s32 	%r140, %r139, %r74;
	mul.wide.u32 	%rd8, %r140, 4;
	add.s32 	%r141, %r126, %r71;
	add.s32 	%r142, %r141, %r72;
	mul.wide.u32 	%rd9, %r142, 4;
	add.s32 	%r143, %r126, %r69;
	add.s32 	%r144, %r143, %r70;
	mul.wide.u32 	%rd10, %r144, 4;
	add.s32 	%r145, %r126, %r67;
	add.s32 	%r146, %r145, %r68;
	mul.wide.u32 	%rd11, %r146, 4;
	add.s32 	%r147, %r126, %r64;
	add.s32 	%r148, %r147, %r65;
	mul.wide.u32 	%rd12, %r148, 4;
	mul.wide.u32 	%rd30, %r17, 98;
	mul.hi.u32 	%r149, %r51, 159072863;
	mul.wide.u32 	%rd31, %r149, 49;
	add.s64 	%rd32, %rd30, %rd31;
	mul.wide.u32 	%rd33, %r59, 7;
	add.s64 	%rd34, %rd32, %rd33;
	cvt.u64.u16 	%rd35, %rs102;
	add.s64 	%rd36, %rd34, %rd35;
	shl.b64 	%rd13, %rd36, 2;
	add.s64 	%rd102, %rd29, -32;
	mul.hi.u32 	%r150, %r11, 159072863;
	mul.wide.u32 	%rd37, %r150, 49;
	add.s64 	%rd38, %rd30, %rd37;
	mul.wide.u32 	%rd39, %r15, 7;
	add.s64 	%rd40, %rd38, %rd39;
	cvt.u64.u16 	%rd41, %rs10;
	add.s64 	%rd42, %rd40, %rd41;
	shl.b64 	%rd15, %rd42, 2;
	or.b32  	%r151, %r11, 1;
	mul.hi.u32 	%r152, %r151, 159072863;
	mul.wide.u32 	%rd43, %r152, 49;
	add.s64 	%rd44, %rd30, %rd43;
	mul.wide.u32 	%rd45, %r21, 7;
	add.s64 	%rd46, %rd44, %rd45;
	cvt.u64.u16 	%rd47, %rs22;
	add.s64 	%rd48, %rd46, %rd47;
	shl.b64 	%rd16, %rd48, 2;
	or.b32  	%r153, %r11, 2;
	mul.hi.u32 	%r154, %r153, 159072863;
	mul.wide.u32 	%rd49, %r154, 49;
	add.s64 	%rd50, %rd30, %rd49;
	mul.wide.u32 	%rd51, %r25, 7;
	add.s64 	%rd52, %rd50, %rd51;
	cvt.u64.u16 	%rd53, %rs34;
	add.s64 	%rd54, %rd52, %rd53;
	shl.b64 	%rd17, %rd54, 2;
	or.b32  	%r155, %r11, 3;
	mul.hi.u32 	%r156, %r155, 159072863;
	mul.wide.u32 	%rd55, %r156, 49;
	add.s64 	%rd56, %rd30, %rd55;
	mul.wide.u32 	%rd57, %r29, 7;
	add.s64 	%rd58, %rd56, %rd57;
	cvt.u64.u16 	%rd59, %rs46;
	add.s64 	%rd60, %rd58, %rd59;
	shl.b64 	%rd18, %rd60, 2;
	or.b32  	%r157, %r11, 4;
	mul.hi.u32 	%r158, %r157, 159072863;
	mul.wide.u32 	%rd61, %r158, 49;
	add.s64 	%rd62, %rd30, %rd61;
	mul.wide.u32 	%rd63, %r33, 7;
	add.s64 	%rd64, %rd62, %rd63;
	cvt.u64.u16 	%rd65, %rs58;
	add.s64 	%rd66, %rd64, %rd65;
	shl.b64 	%rd19, %rd66, 2;
	or.b32  	%r159, %r11, 5;
	mul.hi.u32 	%r160, %r159, 159072863;
	mul.wide.u32 	%rd67, %r160, 49;
	add.s64 	%rd68, %rd30, %rd67;
	mul.wide.u32 	%rd69, %r37, 7;
	add.s64 	%rd70, %rd68, %rd69;
	cvt.u64.u16 	%rd71, %rs70;
	add.s64 	%rd72, %rd70, %rd71;
	shl.b64 	%rd20, %rd72, 2;
	mul.hi.u32 	%r161, %r40, 159072863;
	mul.wide.u32 	%rd73, %r161, 49;
	add.s64 	%rd74, %rd30, %rd73;
	mul.wide.u32 	%rd75, %r49, 7;
	add.s64 	%rd76, %rd74, %rd75;
	cvt.u64.u16 	%rd77, %rs86;
	add.s64 	%rd78, %rd76, %rd77;
	shl.b64 	%rd21, %rd78, 2;
	mov.f32 	%f219, 0f00000000;
	mov.b32 	%r180, 0;
	mov.f32 	%f220, %f219;
$L__BB0_1:
	bar.sync 	0;
	mov.f32 	%f221, 0f00000000;
	@%p1 bra 	$L__BB0_3;
	add.s64 	%rd79, %rd102, %rd15;
	ld.global.nc.f32 	%f221, [%rd79];
$L__BB0_3:
	mov.u32 	%r2, %tid.z;
	mov.u32 	%r3, %tid.x;
	shl.b32 	%r162, %r3, 3;
	mad.lo.s32 	%r163, %r2, 54, %r162;
	shl.b32 	%r164, %r163, 2;
	mov.u32 	%r165, _ZZ24default_function_kernel0E15pad_temp_shared;
	add.s32 	%r4, %r165, %r164;
	st.shared.f32 	[%r4], %f221;
	mov.f32 	%f222, 0f00000000;
	@%p2 bra 	$L__BB0_5;
	add.s64 	%rd80, %rd102, %rd16;
	ld.global.nc.f32 	%f222, [%rd80];
$L__BB0_5:
	st.shared.f32 	[%r4+4], %f222;
	mov.f32 	%f223, 0f00000000;
	@%p3 bra 	$L__BB0_7;
	add.s64 	%rd81, %rd102, %rd17;
	ld.global.nc.f32 	%f223, [%rd81];
$L__BB0_7:
	st.shared.f32 	[%r4+8], %f223;
	mov.f32 	%f224, 0f00000000;
	@%p4 bra 	$L__BB0_9;
	add.s64 	%rd82, %rd102, %rd18;
	ld.global.nc.f32 	%f224, [%rd82];
$L__BB0_9:
	st.shared.f32 	[%r4+12], %f224;
	mov.f32 	%f225, 0f00000000;
	@%p5 bra 	$L__BB0_11;
	add.s64 	%rd83, %rd102, %rd19;
	ld.global.nc.f32 	%f225, [%rd83];
$L__BB0_11:
	st.shared.f32 	[%r4+16], %f225;
	mov.f32 	%f226, 0f00000000;
	@%p6 bra 	$L__BB0_13;
	add.s64 	%rd84, %rd102, %rd20;
	ld.global.nc.f32 	%f226, [%rd84];
$L__BB0_13:
	st.shared.f32 	[%r4+20], %f226;
	@%p7 bra 	$L__BB0_17;
	mov.f32 	%f227, 0f00000000;
	@%p8 bra 	$L__BB0_16;
	add.s64 	%rd85, %rd102, %rd21;
	ld.global.nc.f32 	%f227, [%rd85];
$L__BB0_16:
	st.shared.f32 	[%r4+24], %f227;
$L__BB0_17:
	@%p9 bra 	$L__BB0_21;
	mov.f32 	%f228, 0f00000000;
	@%p10 bra 	$L__BB0_20;
	add.s64 	%rd86, %rd102, %rd13;
	ld.global.nc.f32 	%f228, [%rd86];
$L__BB0_20:
	st.shared.f32 	[%r4+28], %f228;
$L__BB0_21:
	add.s64 	%rd87, %rd103, %rd12;
	ld.global.nc.f32 	%f30, [%rd87];
	mul.lo.s32 	%r166, %r3, 11;
	mad.lo.s32 	%r167, %r2, 72, %r166;
	shl.b32 	%r168, %r167, 2;
	mov.u32 	%r169, _ZZ24default_function_kernel0E13kernel_shared;
	add.s32 	%r5, %r169, %r168;
	st.shared.f32 	[%r5], %f30;
	add.s64 	%rd88, %rd103, %rd11;
	ld.global.nc.f32 	%f31, [%rd88];
	st.shared.f32 	[%r5+4], %f31;
	add.s64 	%rd89, %rd103, %rd10;
	ld.global.nc.f32 	%f32, [%rd89];
	st.shared.f32 	[%r5+8], %f32;
	add.s64 	%rd90, %rd103, %rd9;
	ld.global.nc.f32 	%f33, [%rd90];
	st.shared.f32 	[%r5+12], %f33;
	add.s64 	%rd91, %rd103, %rd8;
	ld.global.nc.f32 	%f34, [%rd91];
	st.shared.f32 	[%r5+16], %f34;
	add.s64 	%rd92, %rd103, %rd7;
	ld.global.nc.f32 	%f35, [%rd92];
	st.shared.f32 	[%r5+20], %f35;
	@%p11 bra 	$L__BB0_23;
	add.s64 	%rd93, %rd103, %rd6;
	ld.global.nc.f32 	%f36, [%rd93];
	st.shared.f32 	[%r5+24], %f36;
$L__BB0_23:
	@%p12 bra 	$L__BB0_25;
	add.s64 	%rd94, %rd103, %rd5;
	ld.global.nc.f32 	%f37, [%rd94];
	st.shared.f32 	[%r5+28], %f37;
$L__BB0_25:
	@%p13 bra 	$L__BB0_27;
	add.s64 	%rd95, %rd103, %rd4;
	ld.global.nc.f32 	%f38, [%rd95];
	st.shared.f32 	[%r5+32], %f38;
$L__BB0_27:
	@%p14 bra 	$L__BB0_29;
	add.s64 	%rd96, %rd103, %rd3;
	ld.global.nc.f32 	%f39, [%rd96];
	st.shared.f32 	[%r5+36], %f39;
$L__BB0_29:
	@%p15 bra 	$L__BB0_31;
	add.s64 	%rd97, %rd103, %rd2;
	ld.global.nc.f32 	%f40, [%rd97];
	st.shared.f32 	[%r5+40], %f40;
$L__BB0_31:
	bar.sync 	0;
	mov.u32 	%r6, %tid.x;
	shl.b32 	%r170, %r6, 2;
	mov.u32 	%r171, _ZZ24default_function_kernel0E15pad_temp_shared;
	add.s32 	%r172, %r171, %r170;
	ld.shared.f32 	%f41, [%r172];
	ld.shared.f32 	%f42, [%r172+4];
	ld.shared.f32 	%f43, [%r172+8];
	ld.shared.f32 	%f44, [%r172+108];
	ld.shared.f32 	%f45, [%r172+112];
	ld.shared.f32 	%f46, [%r172+116];
	ld.shared.f32 	%f47, [%r172+216];
	ld.shared.f32 	%f48, [%r172+220];
	ld.shared.f32 	%f49, [%r172+224];
	ld.shared.f32 	%f50, [%r172+324];
	ld.shared.f32 	%f51, [%r172+328];
	ld.shared.f32 	%f52, [%r172+332];
	mov.u32 	%r7, %tid.z;
	mov.u32 	%r173, _ZZ24default_function_kernel0E13kernel_shared;
	mad.lo.s32 	%r174, %r7, 288, %r173;
	ld.shared.f32 	%f53, [%r174];
	ld.shared.f32 	%f54, [%r174+4];
	ld.shared.f32 	%f55, [%r174+8];
	ld.shared.f32 	%f56, [%r174+36];
	ld.shared.f32 	%f57, [%r174+40];
	ld.shared.f32 	%f58, [%r174+44];
	ld.shared.f32 	%f59, [%r174+72];
	ld.shared.f32 	%f60, [%r174+76];
	ld.shared.f32 	%f61, [%r174+80];
	ld.shared.f32 	%f62, [%r174+108];
	ld.shared.f32 	%f63, [%r174+112];
	ld.shared.f32 	%f64, [%r174+116];
	ld.shared.f32 	%f65, [%r174+144];
	ld.shared.f32 	%f66, [%r174+148];
	ld.shared.f32 	%f67, [%r174+152];
	ld.shared.f32 	%f68, [%r174+180];
	ld.shared.f32 	%f69, [%r174+184];
	ld.shared.f32 	%f70, [%r174+188];
	ld.shared.f32 	%f71, [%r174+216];
	ld.shared.f32 	%f72, [%r174+220];
	ld.shared.f32 	%f73, [%r174+224];
	ld.shared.f32 	%f74, [%r174+252];
	ld.shared.f32 	%f75, [%r174+256];
	ld.shared.f32 	%f76, [%r174+260];
	fma.rn.f32 	%f77, %f41, %f53, %f220;
	fma.rn.f32 	%f78, %f41, %f65, %f219;
	fma.rn.f32 	%f79, %f42, %f54, %f77;
	fma.rn.f32 	%f80, %f42, %f66, %f78;
	fma.rn.f32 	%f81, %f43, %f55, %f79;
	fma.rn.f32 	%f82, %f43, %f67, %f80;
	fma.rn.f32 	%f83, %f44, %f56, %f81;
	fma.rn.f32 	%f84, %f44, %f68, %f82;
	fma.rn.f32 	%f85, %f45, %f57, %f83;
	fma.rn.f32 	%f86, %f45, %f69, %f84;
	fma.rn.f32 	%f87, %f46, %f58, %f85;
	fma.rn.f32 	%f88, %f46, %f70, %f86;
	fma.rn.f32 	%f89, %f47, %f59, %f87;
	fma.rn.f32 	%f90, %f47, %f71, %f88;
	fma.rn.f32 	%f91, %f48, %f60, %f89;
	fma.rn.f32 	%f92, %f48, %f72, %f90;
	fma.rn.f32 	%f93, %f49, %f61, %f91;
	fma.rn.f32 	%f94, %f49, %f73, %f92;
	fma.rn.f32 	%f95, %f50, %f62, %f93;
	fma.rn.f32 	%f96, %f50, %f74, %f94;
	fma.rn.f32 	%f97, %f51, %f63, %f95;
	fma.rn.f32 	%f98, %f51, %f75, %f96;
	fma.rn.f32 	%f99, %f52, %f64, %f97;
	fma.rn.f32 	%f100, %f52, %f76, %f98;
	ld.shared.f32 	%f101, [%r172+36];
	ld.shared.f32 	%f102, [%r172+40];
	ld.shared.f32 	%f103, [%r172+44];
	ld.shared.f32 	%f104, [%r172+144];
	ld.shared.f32 	%f105, [%r172+148];
	ld.shared.f32 	%f106, [%r172+152];
	ld.shared.f32 	%f107, [%r172+252];
	ld.shared.f32 	%f108, [%r172+256];
	ld.shared.f32 	%f109, [%r172+260];
	ld.shared.f32 	%f110, [%r172+360];
	ld.shared.f32 	%f111, [%r172+364];
	ld.shared.f32 	%f112, [%r172+368];
	ld.shared.f32 	%f113, [%r174+12];
	ld.shared.f32 	%f114, [%r174+16];
	ld.shared.f32 	%f115, [%r174+20];
	ld.shared.f32 	%f116, [%r174+48];
	ld.shared.f32 	%f117, [%r174+52];
	ld.shared.f32 	%f118, [%r174+56];
	ld.shared.f32 	%f119, [%r174+84];
	ld.shared.f32 	%f120, [%r174+88];
	ld.shared.f32 	%f121, [%r174+92];
	ld.shared.f32 	%f122, [%r174+120];
	ld.shared.f32 	%f123, [%r174+124];
	ld.shared.f32 	%f124, [%r174+128];
	ld.shared.f32 	%f125, [%r174+156];
	ld.shared.f32 	%f126, [%r174+160];
	ld.shared.f32 	%f127, [%r174+164];
	ld.shared.f32 	%f128, [%r174+192];
	ld.shared.f32 	%f129, [%r174+196];
	ld.shared.f32 	%f130, [%r174+200];
	ld.shared.f32 	%f131, [%r174+228];
	ld.shared.f32 	%f132, [%r174+232];
	ld.shared.f32 	%f133, [%r174+236];
	ld.shared.f32 	%f134, [%r174+264];
	ld.shared.f32 	%f135, [%r174+268];
	ld.shared.f32 	%f136, [%r174+272];
	fma.rn.f32 	%f137, %f101, %f113, %f99;
	fma.rn.f32 	%f138, %f101, %f125, %f100;
	fma.rn.f32 	%f139, %f102, %f114, %f137;
	fma.rn.f32 	%f140, %f102, %f126, %f138;
	fma.rn.f32 	%f141, %f103, %f115, %f139;
	fma.rn.f32 	%f142, %f103, %f127, %f140;
	fma.rn.f32 	%f143, %f104, %f116, %f141;
	fma.rn.f32 	%f144, %f104, %f128, %f142;
	fma.rn.f32 	%f145, %f105, %f117, %f143;
	fma.rn.f32 	%f146, %f105, %f129, %f144;
	fma.rn.f32 	%f147, %f106, %f118, %f145;
	fma.rn.f32 	%f148, %f106, %f130, %f146;
	fma.rn.f32 	%f149, %f107, %f119, %f147;
	fma.rn.f32 	%f150, %f107, %f131, %f148;
	fma.rn.f32 	%f151, %f108, %f120, %f149;
	fma.rn.f32 	%f152, %f108, %f132, %f150;
	fma.rn.f32 	%f153, %f109, %f121, %f151;
	fma.rn.f32 	%f154, %f109, %f133, %f152;
	fma.rn.f32 	%f155, %f110, %f122, %f153;
	fma.rn.f32 	%f156, %f110, %f134, %f154;
	fma.rn.f32 	%f157, %f111, %f123, %f155;
	fma.rn.f32 	%f158, %f111, %f135, %f156;
	fma.rn.f32 	%f159, %f112, %f124, %f157;
	fma.rn.f32 	%f160, %f112, %f136, %f158;
	ld.shared.f32 	%f161, [%r172+72];
	ld.shared.f32 	%f162, [%r172+76];
	ld.shared.f32 	%f163, [%r172+80];
	ld.shared.f32 	%f164, [%r172+180];
	ld.shared.f32 	%f165, [%r172+184];
	ld.shared.f32 	%f166, [%r172+188];
	ld.shared.f32 	%f167, [%r172+288];
	ld.shared.f32 	%f168, [%r172+292];
	ld.shared.f32 	%f169, [%r172+296];
	ld.shared.f32 	%f170, [%r172+396];
	ld.shared.f32 	%f171, [%r172+400];
	ld.shared.f32 	%f172, [%r172+404];
	ld.shared.f32 	%f173, [%r174+24];
	ld.shared.f32 	%f174, [%r174+28];
	ld.shared.f32 	%f175, [%r174+32];
	ld.shared.f32 	%f176, [%r174+60];
	ld.shared.f32 	%f177, [%r174+64];
	ld.shared.f32 	%f178, [%r174+68];
	ld.shared.f32 	%f179, [%r174+96];
	ld.shared.f32 	%f180, [%r174+100];
	ld.shared.f32 	%f181, [%r174+104];
	ld.shared.f32 	%f182, [%r174+132];
	ld.shared.f32 	%f183, [%r174+136];
	ld.shared.f32 	%f184, [%r174+140];
	ld.shared.f32 	%f185, [%r174+168];
	ld.shared.f32 	%f186, [%r174+172];
	ld.shared.f32 	%f187, [%r174+176];
	ld.shared.f32 	%f188, [%r174+204];
	ld.shared.f32 	%f189, [%r174+208];
	ld.shared.f32 	%f190, [%r174+212];
	ld.shared.f32 	%f191, [%r174+240];
	ld.shared.f32 	%f192, [%r174+244];
	ld.shared.f32 	%f193, [%r174+248];
	ld.shared.f32 	%f194, [%r174+276];
	ld.shared.f32 	%f195, [%r174+280];
	ld.shared.f32 	%f196, [%r174+284];
	fma.rn.f32 	%f197, %f161, %f173, %f159;
	fma.rn.f32 	%f198, %f161, %f185, %f160;
	fma.rn.f32 	%f199, %f162, %f174, %f197;
	fma.rn.f32 	%f200, %f162, %f186, %f198;
	fma.rn.f32 	%f201, %f163, %f175, %f199;
	fma.rn.f32 	%f202, %f163, %f187, %f200;
	fma.rn.f32 	%f203, %f164, %f176, %f201;
	fma.rn.f32 	%f204, %f164, %f188, %f202;
	fma.rn.f32 	%f205, %f165, %f177, %f203;
	fma.rn.f32 	%f206, %f165, %f189, %f204;
	fma.rn.f32 	%f207, %f166, %f178, %f205;
	fma.rn.f32 	%f208, %f166, %f190, %f206;
	fma.rn.f32 	%f209, %f167, %f179, %f207;
	fma.rn.f32 	%f210, %f167, %f191, %f208;
	fma.rn.f32 	%f211, %f168, %f180, %f209;
	fma.rn.f32 	%f212, %f168, %f192, %f210;
	fma.rn.f32 	%f213, %f169, %f181, %f211;
	fma.rn.f32 	%f214, %f169, %f193, %f212;
	fma.rn.f32 	%f215, %f170, %f182, %f213;
	fma.rn.f32 	%f216, %f170, %f194, %f214;
	fma.rn.f32 	%f217, %f171, %f183, %f215;
	fma.rn.f32 	%f218, %f171, %f195, %f216;
	fma.rn.f32 	%f220, %f172, %f184, %f217;
	fma.rn.f32 	%f219, %f172, %f196, %f218;
	add.s32 	%r180, %r180, 1;
	add.s64 	%rd103, %rd103, 144;
	add.s64 	%rd102, %rd102, 784;
	setp.ne.s32 	%p101, %r180, 24;
	@%p101 bra 	$L__BB0_1;
	ld.param.u64 	%rd101, [default_function_kernel0_param_2];
	cvta.to.global.u64 	%rd98, %rd101;
	mov.u32 	%r175, %ctaid.z;
	mov.u32 	%r176, %ctaid.y;
	mad.lo.s32 	%r177, %r7, 98, %r6;
	mad.lo.s32 	%r178, %r175, 196, %r177;
	mad.lo.s32 	%r179, %r176, 7, %r178;
	mul.wide.u32 	%rd99, %r179, 4;
	add.s64 	%rd100, %rd98, %rd99;
	st.global.f32 	[%rd100], %f220;
	st.global.f32 	[%rd100+196], %f219;
	ret;

}


// ===== COMPILED SASS (sm_100) =====

	.target	sm_100

	.elftype	@"ET_EXEC"


//--------------------- .note.nv.tkinfo           --------------------------
	.section	.note.nv.tkinfo,"",@"SHT_NOTE"
	.sectionflags	@"SHF_NOTE_NV_TKINFO"
	.tkinfo
        /*0018*/ 	.word	0x00000002
        /*0030*/ 	.string	""
        /*0030*/ 	.string	"ptxas"
        /*0030*/ 	.string	"Cuda compilation tools, release 13.0, V13.0.88"
        /*0030*/ 	.string	"Build cuda_13.0.r13.0/compiler.36424714_0"
        /*0030*/ 	.string	"-arch sm_100 -m 64 "



//--------------------- .note.nv.cuinfo           --------------------------
	.section	.note.nv.cuinfo,"",@"SHT_NOTE"
	.sectionflags	@"SHF_NOTE_NV_CUINFO"
        /*0018*/ 	.short	0x0002
        /*001a*/ 	.short	0x0064
        /*001c*/ 	.short	0x0082
	.zero		2


//--------------------- .nv.info                  --------------------------
	.section	.nv.info,"",@"SHT_CUDA_INFO"
	.align	4


	//----- nvinfo : EIATTR_REGCOUNT
	.align		4
        /*0000*/ 	.byte	0x04, 0x2f
        /*0002*/ 	.short	(.L_1 - .L_0)
	.align		4
.L_0:
        /*0004*/ 	.word	index@(default_function_kernel0)
        /*0008*/ 	.word	0x00000064


	//----- nvinfo : EIATTR_FRAME_SIZE
	.align		4
.L_1:
        /*000c*/ 	.byte	0x04, 0x11
        /*000e*/ 	.short	(.L_3 - .L_2)
	.align		4
.L_2:
        /*0010*/ 	.word	index@(default_function_kernel0)
        /*0014*/ 	.word	0x00000000


	//----- nvinfo : EIATTR_MIN_STACK_SIZE
	.align		4
.L_3:
        /*0018*/ 	.byte	0x04, 0x12
        /*001a*/ 	.short	(.L_5 - .L_4)
	.align		4
.L_4:
        /*001c*/ 	.word	index@(default_function_kernel0)
        /*0020*/ 	.word	0x00000000
.L_5:


//--------------------- .nv.compat                --------------------------
	.section	.nv.compat,"",@"SHT_CUDA_COMPAT_INFO"
	.align	4
        /*0000*/ 	.byte	0x02, 0x09, 0x00, 0x00, 0x02, 0x02, 0x01, 0x00, 0x02, 0x05, 0x05, 0x00, 0x03, 0x07, 0x01, 0x01
        /*0010*/ 	.byte	0x02, 0x03, 0x00, 0x00, 0x02, 0x06, 0x01, 0x00, 0x04, 0x0b, 0x08, 0x00, 0x09, 0x00, 0x00, 0x00
        /*0020*/ 	.byte	0x00, 0x00, 0x00, 0x00


//--------------------- .nv.info.default_function_kernel0 --------------------------
	.section	.nv.info.default_function_kernel0,"",@"SHT_CUDA_INFO"
	.sectionflags	@""
	.align	4


	//----- nvinfo : EIATTR_CUDA_API_VERSION
	.align		4
        /*0000*/ 	.byte	0x04, 0x37
        /*0002*/ 	.short	(.L_7 - .L_6)
.L_6:
        /*0004*/ 	.word	0x00000082


	//----- nvinfo : EIATTR_KPARAM_INFO
	.align		4
.L_7:
        /*0008*/ 	.byte	0x04, 0x17
        /*000a*/ 	.short	(.L_9 - .L_8)
.L_8:
        /*000c*/ 	.word	0x00000000
        /*0010*/ 	.short	0x0002
        /*0012*/ 	.short	0x0010
        /*0014*/ 	.byte	0x00, 0xf5, 0x21, 0x00


	//----- nvinfo : EIATTR_KPARAM_INFO
	.align		4
.L_9:
        /*0018*/ 	.byte	0x04, 0x17
        /*001a*/ 	.short	(.L_11 - .L_10)
.L_10:
        /*001c*/ 	.word	0x00000000
        /*0020*/ 	.short	0x0001
        /*0022*/ 	.short	0x0008
        /*0024*/ 	.byte	0x00, 0xf5, 0x21, 0x00


	//----- nvinfo : EIATTR_KPARAM_INFO
	.align		4
.L_11:
        /*0028*/ 	.byte	0x04, 0x17
        /*002a*/ 	.short	(.L_13 - .L_12)
.L_12:
        /*002c*/ 	.word	0x00000000
        /*0030*/ 	.short	0x0000
        /*0032*/ 	.short	0x0000
        /*0034*/ 	.byte	0x00, 0xf5, 0x21, 0x00


	//----- nvinfo : EIATTR_SPARSE_MMA_MASK
	.align		4
.L_13:
        /*0038*/ 	.byte	0x03, 0x50
        /*003a*/ 	.short	0x0000


	//----- nvinfo : EIATTR_MAXREG_COUNT
	.align		4
        /*003c*/ 	.byte	0x03, 0x1b
        /*003e*/ 	.short	0x00ff


	//----- nvinfo : EIATTR_NUM_BARRIERS
	.align		4
        /*0040*/ 	.byte	0x02, 0x4c
        /*0042*/ 	.byte	0x01
	.zero		1


	//----- nvinfo : EIATTR_MERCURY_ISA_VERSION
	.align		4
        /*0044*/ 	.byte	0x03, 0x5f
        /*0046*/ 	.short	0x0101


	//----- nvinfo : EIATTR_VRC_CTA_INIT_COUNT
	.align		4
        /*0048*/ 	.byte	0x02, 0x4a
	.zero		1
	.zero		1


	//----- nvinfo : EIATTR_EXIT_INSTR_OFFSETS
	.align		4
        /*004c*/ 	.byte	0x04, 0x1c
        /*004e*/ 	.short	(.L_15 - .L_14)


	//   ....[0]....
.L_14:
        /*0050*/ 	.word	0x000031a0


	//----- nvinfo : EIATTR_CRS_STACK_SIZE
	.align		4
.L_15:
        /*0054*/ 	.byte	0x04, 0x1e
        /*0056*/ 	.short	(.L_17 - .L_16)
.L_16:
        /*0058*/ 	.word	0x00000000


	//----- nvinfo : EIATTR_CBANK_PARAM_SIZE
	.align		4
.L_17:
        /*005c*/ 	.byte	0x03, 0x19
        /*005e*/ 	.short	0x0018


	//----- nvinfo : EIATTR_PARAM_CBANK
	.align		4
        /*0060*/ 	.byte	0x04, 0x0a
        /*0062*/ 	.short	(.L_19 - .L_18)
	.align		4
.L_18:
        /*0064*/ 	.word	index@(.nv.constant0.default_function_kernel0)
        /*0068*/ 	.short	0x0380
        /*006a*/ 	.short	0x0018


	//----- nvinfo : EIATTR_SW_WAR
	.align		4
.L_19:
        /*006c*/ 	.byte	0x04, 0x36
        /*006e*/ 	.short	(.L_21 - .L_20)
.L_20:
        /*0070*/ 	.word	0x00000008
.L_21:


//--------------------- .nv.callgraph             --------------------------
	.section	.nv.callgraph,"",@"SHT_CUDA_CALLGRAPH"
	.align	4
	.sectionentsize	8
	.align		4
        /*0000*/ 	.word	0x00000000
	.align		4
        /*0004*/ 	.word	0xffffffff
	.align		4
        /*0008*/ 	.word	0x00000000
	.align		4
        /*000c*/ 	.word	0xfffffffe
	.align		4
        /*0010*/ 	.word	0x00000000
	.align		4
        /*0014*/ 	.word	0xfffffffd
	.align		4
        /*0018*/ 	.word	0x00000000
	.align		4
        /*001c*/ 	.word	0xfffffffc


//--------------------- .text.default_function_kernel0 --------------------------
	.section	.text.default_function_kernel0,"ax",@progbits
	.align	128
        .global         default_function_kernel0
        .type           default_function_kernel0,@function
        .size           default_function_kernel0,(.L_x_10 - default_function_kernel0)
        .other          default_function_kernel0,@"STO_CUDA_ENTRY STV_DEFAULT"
default_function_kernel0:
.text.default_function_kernel0:
[----:B------:R-:W-:Y:S01]  /*0000*/  LDC R1, c[0x0][0x37c] ;  /* 0x0000df00ff017b82 */ /* 0x000fe20000000800 */
[----:B------:R-:W0:Y:S07]  /*0010*/  S2R R74, SR_TID.X ;  /* 0x00000000004a7919 */ /* 0x000e2e0000002100 */
[----:B------:R-:W1:Y:S01]  /*0020*/  S2UR UR4, SR_CTAID.Y ;  /* 0x00000000000479c3 */ /* 0x000e620000002600 */
[----:B------:R-:W2:Y:S01]  /*0030*/  LDCU.64 UR6, c[0x0][0x380] ;  /* 0x00007000ff0677ac */ /* 0x000ea20008000a00 */
[----:B------:R-:W-:Y:S01]  /*0040*/  HFMA2 R59, -RZ, RZ, 0, 0 ;  /* 0x00000000ff3b7431 */ /* 0x000fe200000001ff */
[----:B------:R-:W3:Y:S01]  /*0050*/  S2R R37, SR_TID.Z ;  /* 0x0000000000257919 */ /* 0x000ee20000002300 */
[----:B------:R-:W-:Y:S01]  /*0060*/  IMAD.MOV.U32 R63, RZ, RZ, RZ ;  /* 0x000000ffff3f7224 */ /* 0x000fe200078e00ff */
[----:B------:R-:W4:Y:S01]  /*0070*/  LDCU.64 UR10, c[0x0][0x358] ;  /* 0x00006b00ff0a77ac */ /* 0x000f220008000a00 */
[----:B------:R-:W5:Y:S01]  /*0080*/  S2R R58, SR_CgaCtaId ;  /* 0x00000000003a7919 */ /* 0x000f620000008800 */
[----:B------:R-:W4:Y:S01]  /*0090*/  S2R R60, SR_CTAID.Z ;  /* 0x00000000003c7919 */ /* 0x000f220000002700 */
[----:B--2---:R-:W-:-:S04]  /*00a0*/  UIADD3 UR5, UP0, UPT, UR6, -0x20, URZ ;  /* 0xffffffe006057890 */ /* 0x004fc8000ff1e0ff */
[----:B------:R-:W-:Y:S01]  /*00b0*/  UIADD3.X UR6, UPT, UPT, UR7, -0x1, URZ, UP0, !UPT ;  /* 0xffffffff07067890 */ /* 0x000fe200087fe4ff */
[C---:B0-----:R-:W-:Y:S01]  /*00c0*/  IMAD.SHL.U32 R22, R74.reuse, 0x8, RZ ;  /* 0x000000084a167824 */ /* 0x041fe200078e00ff */
[C---:B------:R-:W-:Y:S01]  /*00d0*/  ISETP.GT.U32.AND P5, PT, R74.reuse, 0x5, PT ;  /* 0x000000054a00780c */ /* 0x040fe20003fa4070 */
[----:B------:R-:W-:Y:S02]  /*00e0*/  IMAD R34, R74, 0xb, RZ ;  /* 0x0000000b4a227824 */ /* 0x000fe400078e02ff */
[C---:B---3--:R-:W-:Y:S01]  /*00f0*/  IMAD R0, R37.reuse, 0x36, R22 ;  /* 0x0000003625007824 */ /* 0x048fe200078e0216 */
[----:B------:R-:W-:Y:S01]  /*0100*/  IADD3 R10, PT, PT, R22, 0x4, RZ ;  /* 0x00000004160a7810 */ /* 0x000fe20007ffe0ff */
[C---:B------:R-:W-:Y:S01]  /*0110*/  VIADD R38, R34.reuse, 0x7 ;  /* 0x0000000722267836 */ /* 0x040fe20000000000 */
[----:B------:R-:W-:Y:S01]  /*0120*/  IADD3 R40, PT, PT, R34, 0x8, RZ ;  /* 0x0000000822287810 */ /* 0x000fe20007ffe0ff */
[----:B------:R-:W-:Y:S01]  /*0130*/  VIADD R20, R22, 0x1 ;  /* 0x0000000116147836 */ /* 0x000fe20000000000 */
[----:B------:R-:W-:Y:S01]  /*0140*/  ISETP.GT.U32.OR P4, PT, R0, 0x65, P5 ;  /* 0x000000650000780c */ /* 0x000fe20002f84470 */
[----:B------:R-:W-:Y:S01]  /*0150*/  VIADD R21, R22, 0x2 ;  /* 0x0000000216157836 */ /* 0x000fe20000000000 */
[----:B------:R-:W-:Y:S01]  /*0160*/  ISETP.GT.U32.OR P0, PT, R0, 0x64, P5 ;  /* 0x000000640000780c */ /* 0x000fe20002f04470 */
[----:B------:R-:W-:Y:S01]  /*0170*/  VIADD R6, R22, 0x3 ;  /* 0x0000000316067836 */ /* 0x000fe20000000000 */
[----:B------:R-:W-:Y:S01]  /*0180*/  LOP3.LUT R43, R38, 0xffff, RZ, 0xc0, !PT ;  /* 0x0000ffff262b7812 */ /* 0x000fe200078ec0ff */
[----:B------:R-:W-:Y:S01]  /*0190*/  VIADD R14, R22, 0x5 ;  /* 0x00000005160e7836 */ /* 0x000fe20000000000 */
[----:B------:R-:W-:Y:S01]  /*01a0*/  LOP3.LUT R42, R40, 0xffff, RZ, 0xc0, !PT ;  /* 0x0000ffff282a7812 */ /* 0x000fe200078ec0ff */
[C---:B------:R-:W-:Y:S01]  /*01b0*/  VIADD R0, R22.reuse, 0x7 ;  /* 0x0000000716007836 */ /* 0x040fe20000000000 */
[C---:B------:R-:W-:Y:S01]  /*01c0*/  LOP3.LUT R15, R22.reuse, 0xffff, RZ, 0xc0, !PT ;  /* 0x0000ffff160f7812 */ /* 0x040fe200078ec0ff */
[----:B------:R-:W-:Y:S01]  /*01d0*/  VIADD R28, R22, 0x6 ;  /* 0x00000006161c7836 */ /* 0x000fe20000000000 */
[----:B------:R-:W-:Y:S01]  /*01e0*/  LOP3.LUT R17, R20, 0xffff, RZ, 0xc0, !PT ;  /* 0x0000ffff14117812 */ /* 0x000fe200078ec0ff */
[----:B------:R-:W-:Y:S01]  /*01f0*/  IMAD.WIDE.U32 R4, R37, 0x62, RZ ;  /* 0x0000006225047825 */ /* 0x000fe200078e00ff */
[----:B------:R-:W-:-:S02]  /*0200*/  LOP3.LUT R44, R0, 0xffff, RZ, 0xc0, !PT ;  /* 0x0000ffff002c7812 */ /* 0x000fc400078ec0ff */
[----:B------:R-:W-:Y:S01]  /*0210*/  LOP3.LUT R45, R28, 0xffff, RZ, 0xc0, !PT ;  /* 0x0000ffff1c2d7812 */ /* 0x000fe200078ec0ff */
[----:B------:R-:W-:Y:S01]  /*0220*/  IMAD.HI.U32 R13, R22, 0x97b425f, RZ ;  /* 0x097b425f160d7827 */ /* 0x000fe200078e00ff */
[----:B------:R-:W-:-:S03]  /*0230*/  LOP3.LUT R51, R34, 0xffff, RZ, 0xc0, !PT ;  /* 0x0000ffff22337812 */ /* 0x000fc600078ec0ff */
[----:B------:R-:W-:-:S04]  /*0240*/  IMAD.HI.U32 R25, R20, 0x97b425f, RZ ;  /* 0x097b425f14197827 */ /* 0x000fc800078e00ff */
[----:B------:R-:W-:-:S04]  /*0250*/  IMAD.HI.U32 R65, R21, 0x97b425f, RZ ;  /* 0x097b425f15417827 */ /* 0x000fc800078e00ff */
[----:B------:R-:W-:-:S04]  /*0260*/  IMAD.HI.U32 R31, R6, 0x97b425f, RZ ;  /* 0x097b425f061f7827 */ /* 0x000fc800078e00ff */
[----:B------:R-:W-:-:S04]  /*0270*/  IMAD.HI.U32 R69, R10, 0x97b425f, RZ ;  /* 0x097b425f0a457827 */ /* 0x000fc800078e00ff */
[----:B------:R-:W-:-:S04]  /*0280*/  IMAD.HI.U32 R9, R14, 0x97b425f, RZ ;  /* 0x097b425f0e097827 */ /* 0x000fc800078e00ff */
[----:B------:R-:W-:-:S04]  /*0290*/  IMAD.HI.U32 R3, R0, 0x97b425f, RZ ;  /* 0x097b425f00037827 */ /* 0x000fc800078e00ff */
[----:B------:R-:W-:-:S04]  /*02a0*/  IMAD.HI.U32 R7, R28, 0x97b425f, RZ ;  /* 0x097b425f1c077827 */ /* 0x000fc800078e00ff */
[----:B------:R-:W-:Y:S02]  /*02b0*/  IMAD.SHL.U32 R41, R37, 0x8, RZ ;  /* 0x0000000825297824 */ /* 0x000fe400078e00ff */
[----:B------:R-:W-:Y:S02]  /*02c0*/  IMAD R18, R43, 0x1c72, RZ ;  /* 0x00001c722b127824 */ /* 0x000fe400078e02ff */
[----:B------:R-:W-:Y:S02]  /*02d0*/  IMAD R26, R42, 0x1c72, RZ ;  /* 0x00001c722a1a7824 */ /* 0x000fe400078e02ff */
[----:B------:R-:W-:-:S03]  /*02e0*/  IMAD.WIDE.U32 R12, R13, 0x31, R4 ;  /* 0x000000310d0c7825 */ /* 0x000fc600078e0004 */
[----:B------:R-:W-:Y:S01]  /*02f0*/  LEA.HI R11, R26, R41, RZ, 0x10 ;  /* 0x000000291a0b7211 */ /* 0x000fe200078f80ff */
[----:B------:R-:W-:-:S03]  /*0300*/  IMAD.WIDE.U32 R24, R25, 0x31, R4 ;  /* 0x0000003119187825 */ /* 0x000fc600078e0004 */
[----:B------:R-:W-:Y:S01]  /*0310*/  ISETP.GT.U32.AND P2, PT, R11, 0xf, PT ;  /* 0x0000000f0b00780c */ /* 0x000fe20003f44070 */
[----:B------:R-:W-:-:S04]  /*0320*/  IMAD.WIDE.U32 R64, R65, 0x31, R4 ;  /* 0x0000003141407825 */ /* 0x000fc800078e0004 */
[----:B------:R-:W-:-:S04]  /*0330*/  IMAD.WIDE.U32 R30, R31, 0x31, R4 ;  /* 0x000000311f1e7825 */ /* 0x000fc800078e0004 */
[----:B------:R-:W-:-:S04]  /*0340*/  IMAD.WIDE.U32 R68, R69, 0x31, R4 ;  /* 0x0000003145447825 */ /* 0x000fc800078e0004 */
[----:B------:R-:W-:-:S04]  /*0350*/  IMAD.WIDE.U32 R8, R9, 0x31, R4 ;  /* 0x0000003109087825 */ /* 0x000fc800078e0004 */
[----:B------:R-:W-:-:S04]  /*0360*/  IMAD.WIDE.U32 R2, R3, 0x31, R4 ;  /* 0x0000003103027825 */ /* 0x000fc800078e0004 */
[----:B------:R-:W-:Y:S01]  /*0370*/  IMAD.WIDE.U32 R4, R7, 0x31, R4 ;  /* 0x0000003107047825 */ /* 0x000fe200078e0004 */
[----:B------:R-:W-:Y:S02]  /*0380*/  LEA.HI R7, R18, R41, RZ, 0x10 ;  /* 0x0000002912077211 */ /* 0x000fe400078f80ff */
[----:B------:R-:W-:Y:S01]  /*0390*/  LOP3.LUT R18, R21, 0xffff, RZ, 0xc0, !PT ;  /* 0x0000ffff15127812 */ /* 0x000fe200078ec0ff */
[----:B------:R-:W-:Y:S01]  /*03a0*/  IMAD R16, R15, 0x12f7, RZ ;  /* 0x000012f70f107824 */ /* 0x000fe200078e02ff */
[----:B------:R-:W-:Y:S01]  /*03b0*/  ISETP.GT.U32.AND P1, PT, R7, 0xf, PT ;  /* 0x0000000f0700780c */ /* 0x000fe20003f24070 */
[----:B------:R-:W-:Y:S02]  /*03c0*/  IMAD R15, R15, 0x1c72, RZ ;  /* 0x00001c720f0f7824 */ /* 0x000fe400078e02ff */
[----:B------:R-:W-:Y:S01]  /*03d0*/  IMAD R23, R18, 0x1c72, RZ ;  /* 0x00001c7212177824 */ /* 0x000fe200078e02ff */
[----:B------:R-:W-:Y:S01]  /*03e0*/  SHF.R.U32.HI R7, RZ, 0x11, R16 ;  /* 0x00000011ff077819 */ /* 0x000fe20000011610 */
[----:B------:R-:W-:Y:S01]  /*03f0*/  IMAD R46, R44, 0x1c72, RZ ;  /* 0x00001c722c2e7824 */ /* 0x000fe200078e02ff */
[----:B------:R-:W-:Y:S01]  /*0400*/  SHF.R.U32.HI R11, RZ, 0x10, R15 ;  /* 0x00000010ff0b7819 */ /* 0x000fe2000001160f */
[----:B------:R-:W-:Y:S01]  /*0410*/  IMAD R15, R17, 0x12f7, RZ ;  /* 0x000012f7110f7824 */ /* 0x000fe200078e02ff */
[----:B------:R-:W-:Y:S01]  /*0420*/  PRMT R16, R7, 0x9910, RZ ;  /* 0x0000991007107816 */ /* 0x000fe200000000ff */
[----:B------:R-:W-:Y:S01]  /*0430*/  IMAD R17, R17, 0x1c72, RZ ;  /* 0x00001c7211117824 */ /* 0x000fe200078e02ff */
[----:B------:R-:W-:Y:S01]  /*0440*/  PRMT R19, R11, 0x9910, RZ ;  /* 0x000099100b137816 */ /* 0x000fe200000000ff */
[----:B------:R-:W-:Y:S01]  /*0450*/  IMAD R48, R45, 0x1c72, RZ ;  /* 0x00001c722d307824 */ /* 0x000fe200078e02ff */
[----:B------:R-:W-:Y:S01]  /*0460*/  SHF.R.U32.HI R7, RZ, 0x11, R15 ;  /* 0x00000011ff077819 */ /* 0x000fe2000001160f */
[----:B------:R-:W-:Y:S01]  /*0470*/  IMAD.MOV.U32 R11, RZ, RZ, R16 ;  /* 0x000000ffff0b7224 */ /* 0x000fe200078e0010 */
[----:B------:R-:W-:Y:S01]  /*0480*/  SHF.R.U32.HI R15, RZ, 0x10, R17 ;  /* 0x00000010ff0f7819 */ /* 0x000fe20000011611 */
[----:B------:R-:W-:Y:S01]  /*0490*/  IMAD.MOV.U32 R16, RZ, RZ, R19 ;  /* 0x000000ffff107224 */ /* 0x000fe200078e0013 */
[----:B------:R-:W-:Y:S01]  /*04a0*/  PRMT R17, R7, 0x9910, RZ ;  /* 0x0000991007117816 */ /* 0x000fe200000000ff */
[----:B------:R-:W-:Y:S01]  /*04b0*/  IMAD R7, R11, 0x1b, RZ ;  /* 0x0000001b0b077824 */ /* 0x000fe200078e02ff */
[----:B------:R-:W-:Y:S01]  /*04c0*/  PRMT R15, R15, 0x9910, RZ ;  /* 0x000099100f0f7816 */ /* 0x000fe200000000ff */
[----:B------:R-:W-:Y:S01]  /*04d0*/  IMAD R11, R16, 0x9, RZ ;  /* 0x00000009100b7824 */ /* 0x000fe200078e02ff */
[----:B------:R-:W-:Y:S01]  /*04e0*/  SHF.R.U32.HI R46, RZ, 0x10, R46 ;  /* 0x00000010ff2e7819 */ /* 0x000fe2000001162e */
[----:B------:R-:W-:Y:S01]  /*04f0*/  IMAD R19, R18, 0x12f7, RZ ;  /* 0x000012f712137824 */ /* 0x000fe200078e02ff */
[----:B------:R-:W-:Y:S01]  /*0500*/  SHF.R.U32.HI R48, RZ, 0x10, R48 ;  /* 0x00000010ff307819 */ /* 0x000fe20000011630 */
[----:B------:R-:W-:Y:S01]  /*0510*/  IMAD.MOV R7, RZ, RZ, -R7 ;  /* 0x000000ffff077224 */ /* 0x000fe200078e0a07 */
[----:B------:R-:W-:Y:S01]  /*0520*/  PRMT R32, R46, 0x9910, RZ ;  /* 0x000099102e207816 */ /* 0x000fe200000000ff */
[----:B------:R-:W-:Y:S01]  /*0530*/  IMAD.MOV.U32 R18, RZ, RZ, R17 ;  /* 0x000000ffff127224 */ /* 0x000fe200078e0011 */
[----:B------:R-:W-:Y:S01]  /*0540*/  IADD3 R17, PT, PT, RZ, -R11, RZ ;  /* 0x8000000bff117210 */ /* 0x000fe20007ffe0ff */
[----:B------:R-:W-:Y:S01]  /*0550*/  IMAD.MOV.U32 R11, RZ, RZ, R15 ;  /* 0x000000ffff0b7224 */ /* 0x000fe200078e000f */
[----:B------:R-:W-:Y:S01]  /*0560*/  PRMT R15, R7, 0x7710, RZ ;  /* 0x00007710070f7816 */ /* 0x000fe200000000ff */
[----:B------:R-:W-:Y:S01]  /*0570*/  IMAD R7, R18, 0x1b, RZ ;  /* 0x0000001b12077824 */ /* 0x000fe200078e02ff */
[----:B------:R-:W-:Y:S01]  /*0580*/  PRMT R17, R17, 0x7710, RZ ;  /* 0x0000771011117816 */ /* 0x000fe200000000ff */
[----:B------:R-:W-:Y:S01]  /*0590*/  IMAD R11, R11, 0x9, RZ ;  /* 0x000000090b0b7824 */ /* 0x000fe200078e02ff */
[----:B------:R-:W-:Y:S01]  /*05a0*/  SHF.R.U32.HI R16, RZ, 0x11, R19 ;  /* 0x00000011ff107819 */ /* 0x000fe20000011613 */
[----:B------:R-:W-:Y:S01]  /*05b0*/  IMAD.MOV R7, RZ, RZ, -R7 ;  /* 0x000000ffff077224 */ /* 0x000fe200078e0a07 */
[----:B------:R-:W-:Y:S01]  /*05c0*/  LOP3.LUT R18, R6, 0xffff, RZ, 0xc0, !PT ;  /* 0x0000ffff06127812 */ /* 0x000fe200078ec0ff */
[C---:B------:R-:W-:Y:S01]  /*05d0*/  IMAD.IADD R15, R22.reuse, 0x1, R15 ;  /* 0x00000001160f7824 */ /* 0x040fe200078e020f */
[----:B------:R-:W-:Y:S01]  /*05e0*/  IADD3 R11, PT, PT, RZ, -R11, RZ ;  /* 0x8000000bff0b7210 */ /* 0x000fe20007ffe0ff */
[----:B------:R-:W-:Y:S01]  /*05f0*/  IMAD.IADD R22, R22, 0x1, R17 ;  /* 0x0000000116167824 */ /* 0x000fe200078e0211 */
[----:B------:R-:W-:Y:S01]  /*0600*/  SHF.R.U32.HI R17, RZ, 0x10, R23 ;  /* 0x00000010ff117819 */ /* 0x000fe20000011617 */
[----:B------:R-:W-:Y:S01]  /*0610*/  IMAD R19, R18, 0x1c72, RZ ;  /* 0x00001c7212137824 */ /* 0x000fe200078e02ff */
[----:B------:R-:W-:Y:S01]  /*0620*/  PRMT R7, R7, 0x7710, RZ ;  /* 0x0000771007077816 */ /* 0x000fe200000000ff */
[----:B------:R-:W-:Y:S01]  /*0630*/  VIADD R49, R34, 0x6 ;  /* 0x0000000622317836 */ /* 0x000fe20000000000 */
[----:B------:R-:W-:Y:S01]  /*0640*/  PRMT R11, R11, 0x7710, RZ ;  /* 0x000077100b0b7816 */ /* 0x000fe200000000ff */
[----:B------:R-:W-:Y:S01]  /*0650*/  IMAD R50, R45, 0x12f7, RZ ;  /* 0x000012f72d327824 */ /* 0x000fe200078e02ff */
[----:B------:R-:W-:Y:S01]  /*0660*/  PRMT R16, R16, 0x9910, RZ ;  /* 0x0000991010107816 */ /* 0x000fe200000000ff */
[C---:B------:R-:W-:Y:S01]  /*0670*/  IMAD.IADD R7, R20.reuse, 0x1, R7 ;  /* 0x0000000114077824 */ /* 0x040fe200078e0207 */
[----:B------:R-:W-:Y:S01]  /*0680*/  PRMT R17, R17, 0x9910, RZ ;  /* 0x0000991011117816 */ /* 0x000fe200000000ff */
[----:B------:R-:W-:Y:S01]  /*0690*/  IMAD.IADD R20, R20, 0x1, R11 ;  /* 0x0000000114147824 */ /* 0x000fe200078e020b */
[----:B------:R-:W-:Y:S01]  /*06a0*/  LOP3.LUT R23, R10, 0xffff, RZ, 0xc0, !PT ;  /* 0x0000ffff0a177812 */ /* 0x000fe200078ec0ff */
[----:B------:R-:W-:Y:S01]  /*06b0*/  IMAD R11, R16, 0x1b, RZ ;  /* 0x0000001b100b7824 */ /* 0x000fe200078e02ff */
[----:B------:R-:W-:Y:S01]  /*06c0*/  PRMT R7, R7, 0x9910, RZ ;  /* 0x0000991007077816 */ /* 0x000fe200000000ff */
[----:B------:R-:W-:-:S02]  /*06d0*/  IMAD R16, R17, 0x9, RZ ;  /* 0x0000000911107824 */ /* 0x000fc400078e02ff */
[----:B------:R-:W-:Y:S02]  /*06e0*/  IMAD R17, R18, 0x12f7, RZ ;  /* 0x000012f712117824 */ /* 0x000fe400078e02ff */
[----:B------:R-:W-:Y:S02]  /*06f0*/  IMAD.MOV R11, RZ, RZ, -R11 ;  /* 0x000000ffff0b7224 */ /* 0x000fe400078e0a0b */
[----:B------:R-:W-:Y:S02]  /*0700*/  IMAD.MOV R18, RZ, RZ, -R16 ;  /* 0x000000ffff127224 */ /* 0x000fe400078e0a10 */
[----:B------:R-:W-:Y:S01]  /*0710*/  IMAD R26, R23, 0x12f7, RZ ;  /* 0x000012f7171a7824 */ /* 0x000fe200078e02ff */
[----:B------:R-:W-:Y:S01]  /*0720*/  PRMT R16, R11, 0x7710, RZ ;  /* 0x000077100b107816 */ /* 0x000fe200000000ff */
[----:B------:R-:W-:Y:S01]  /*0730*/  IMAD R23, R23, 0x1c72, RZ ;  /* 0x00001c7217177824 */ /* 0x000fe200078e02ff */
[----:B------:R-:W-:Y:S01]  /*0740*/  PRMT R18, R18, 0x7710, RZ ;  /* 0x0000771012127816 */ /* 0x000fe200000000ff */
[C---:B------:R-:W-:Y:S01]  /*0750*/  IMAD R46, R37.reuse, 0x6, R46 ;  /* 0x00000006252e7824 */ /* 0x040fe200078e022e */
[----:B------:R-:W-:Y:S01]  /*0760*/  SHF.R.U32.HI R11, RZ, 0x11, R17 ;  /* 0x00000011ff0b7819 */ /* 0x000fe20000011611 */
[----:B------:R-:W-:Y:S01]  /*0770*/  IMAD R52, R37, 0x48, R34 ;  /* 0x0000004825347824 */ /* 0x000fe200078e0222 */
[----:B------:R-:W-:-:S02]  /*0780*/  SHF.R.U32.HI R17, RZ, 0x10, R19 ;  /* 0x00000010ff117819 */ /* 0x000fc40000011613 */
[C---:B------:R-:W-:Y:S01]  /*0790*/  IADD3 R16, PT, PT, R21.reuse, R16, RZ ;  /* 0x0000001015107210 */ /* 0x040fe20007ffe0ff */
[----:B------:R-:W-:Y:S01]  /*07a0*/  IMAD.IADD R21, R21, 0x1, R18 ;  /* 0x0000000115157824 */ /* 0x000fe200078e0212 */
[----:B------:R-:W-:Y:S02]  /*07b0*/  SHF.R.U32.HI R18, RZ, 0x11, R26 ;  /* 0x00000011ff127819 */ /* 0x000fe4000001161a */
[----:B------:R-:W-:Y:S02]  /*07c0*/  PRMT R19, R11, 0x9910, RZ ;  /* 0x000099100b137816 */ /* 0x000fe400000000ff */
[----:B------:R-:W-:Y:S02]  /*07d0*/  PRMT R26, R17, 0x9910, RZ ;  /* 0x00009910111a7816 */ /* 0x000fe400000000ff */
[----:B------:R-:W-:Y:S01]  /*07e0*/  SHF.R.U32.HI R11, RZ, 0x10, R23 ;  /* 0x00000010ff0b7819 */ /* 0x000fe20000011617 */
[----:B------:R-:W-:Y:S01]  /*07f0*/  IMAD.MOV.U32 R17, RZ, RZ, R19 ;  /* 0x000000ffff117224 */ /* 0x000fe200078e0013 */
[----:B------:R-:W-:Y:S01]  /*0800*/  PRMT R23, R18, 0x9910, RZ ;  /* 0x0000991012177816 */ /* 0x000fe200000000ff */
[----:B------:R-:W-:Y:S01]  /*0810*/  IMAD.MOV.U32 R18, RZ, RZ, R26 ;  /* 0x000000ffff127224 */ /* 0x000fe200078e001a */
[----:B------:R-:W-:Y:S01]  /*0820*/  PRMT R27, R11, 0x9910, RZ ;  /* 0x000099100b1b7816 */ /* 0x000fe200000000ff */
[----:B------:R-:W-:Y:S01]  /*0830*/  IMAD R11, R17, 0x1b, RZ ;  /* 0x0000001b110b7824 */ /* 0x000fe200078e02ff */
[----:B------:R-:W-:Y:S01]  /*0840*/  LOP3.LUT R26, R14, 0xffff, RZ, 0xc0, !PT ;  /* 0x0000ffff0e1a7812 */ /* 0x000fe200078ec0ff */
[----:B------:R-:W-:Y:S01]  /*0850*/  IMAD.MOV.U32 R19, RZ, RZ, R23 ;  /* 0x000000ffff137224 */ /* 0x000fe200078e0017 */
[----:B------:R-:W-:Y:S01]  /*0860*/  MOV R23, R27 ;  /* 0x0000001b00177202 */ /* 0x000fe20000000f00 */
[----:B------:R-:W-:Y:S01]  /*0870*/  IMAD R17, R18, 0x9, RZ ;  /* 0x0000000912117824 */ /* 0x000fe200078e02ff */
[----:B------:R-:W-:Y:S01]  /*0880*/  PRMT R16, R16, 0x9910, RZ ;  /* 0x0000991010107816 */ /* 0x000fe200000000ff */
[----:B------:R-:W-:Y:S01]  /*0890*/  IMAD R18, R19, 0x1b, RZ ;  /* 0x0000001b13127824 */ /* 0x000fe200078e02ff */
[C---:B------:R-:W-:Y:S01]  /*08a0*/  LOP3.LUT R35, R21.reuse, 0xffff, RZ, 0xc0, !PT ;  /* 0x0000ffff15237812 */ /* 0x040fe200078ec0ff */
[----:B------:R-:W-:Y:S01]  /*08b0*/  IMAD.MOV R19, RZ, RZ, -R11 ;  /* 0x000000ffff137224 */ /* 0x000fe200078e0a0b */
[----:B------:R-:W-:Y:S01]  /*08c0*/  IADD3 R21, PT, PT, R21, -0x8, RZ ;  /* 0xfffffff815157810 */ /* 0x000fe20007ffe0ff */
[----:B------:R-:W-:-:S02]  /*08d0*/  IMAD.MOV R29, RZ, RZ, -R17 ;  /* 0x000000ffff1d7224 */ /* 0x000fc400078e0a11 */
[----:B------:R-:W-:Y:S01]  /*08e0*/  IMAD R11, R23, 0x9, RZ ;  /* 0x00000009170b7824 */ /* 0x000fe200078e02ff */
[----:B------:R-:W-:Y:S01]  /*08f0*/  PRMT R17, R19, 0x7710, RZ ;  /* 0x0000771013117816 */ /* 0x000fe200000000ff */
[----:B------:R-:W-:Y:S01]  /*0900*/  IMAD.MOV R18, RZ, RZ, -R18 ;  /* 0x000000ffff127224 */ /* 0x000fe200078e0a12 */
[----:B------:R-:W-:Y:S01]  /*0910*/  PRMT R19, R29, 0x7710, RZ ;  /* 0x000077101d137816 */ /* 0x000fe200000000ff */
[----:B------:R-:W-:Y:S01]  /*0920*/  IMAD R27, R26, 0x12f7, RZ ;  /* 0x000012f71a1b7824 */ /* 0x000fe200078e02ff */
[----:B------:R-:W-:Y:S01]  /*0930*/  IADD3 R17, PT, PT, R6, R17, RZ ;  /* 0x0000001106117210 */ /* 0x000fe20007ffe0ff */
[----:B------:R-:W-:Y:S01]  /*0940*/  IMAD R26, R26, 0x1c72, RZ ;  /* 0x00001c721a1a7824 */ /* 0x000fe200078e02ff */
[----:B------:R-:W-:Y:S01]  /*0950*/  LOP3.LUT R21, R21, 0xffff, RZ, 0xc0, !PT ;  /* 0x0000ffff15157812 */ /* 0x000fe200078ec0ff */
[----:B------:R-:W-:Y:S01]  /*0960*/  IMAD.MOV R23, RZ, RZ, -R11 ;  /* 0x000000ffff177224 */ /* 0x000fe200078e0a0b */
[----:B------:R-:W-:Y:S01]  /*0970*/  PRMT R11, R18, 0x7710, RZ ;  /* 0x00007710120b7816 */ /* 0x000fe200000000ff */
[----:B------:R-:W-:Y:S01]  /*0980*/  IMAD.IADD R6, R6, 0x1, R19 ;  /* 0x0000000106067824 */ /* 0x000fe200078e0213 */
[----:B------:R-:W-:-:S02]  /*0990*/  SHF.R.U32.HI R18, RZ, 0x11, R27 ;  /* 0x00000011ff127819 */ /* 0x000fc4000001161b */
[----:B------:R-:W-:Y:S01]  /*09a0*/  SHF.R.U32.HI R19, RZ, 0x10, R26 ;  /* 0x00000010ff137819 */ /* 0x000fe2000001161a */
[----:B------:R-:W-:Y:S01]  /*09b0*/  IMAD.IADD R11, R10, 0x1, R11 ;  /* 0x000000010a0b7824 */ /* 0x000fe200078e020b */
[----:B------:R-:W-:Y:S02]  /*09c0*/  PRMT R26, R18, 0x9910, RZ ;  /* 0x00009910121a7816 */ /* 0x000fe400000000ff */
[----:B------:R-:W-:Y:S02]  /*09d0*/  PRMT R27, R19, 0x9910, RZ ;  /* 0x00009910131b7816 */ /* 0x000fe400000000ff */
[----:B------:R-:W-:Y:S01]  /*09e0*/  LOP3.LUT R18, R0, 0xff, RZ, 0xc0, !PT ;  /* 0x000000ff00127812 */ /* 0x000fe200078ec0ff */
[----:B------:R-:W-:Y:S01]  /*09f0*/  IMAD.MOV.U32 R19, RZ, RZ, R26 ;  /* 0x000000ffff137224 */ /* 0x000fe200078e001a */
[----:B------:R-:W-:Y:S02]  /*0a00*/  MOV R26, R27 ;  /* 0x0000001b001a7202 */ /* 0x000fe40000000f00 */
[----:B------:R-:W-:Y:S01]  /*0a10*/  PRMT R23, R23, 0x7710, RZ ;  /* 0x0000771017177816 */ /* 0x000fe200000000ff */
[----:B------:R-:W-:-:S02]  /*0a20*/  IMAD R27, R18, 0x13, RZ ;  /* 0x00000013121b7824 */ /* 0x000fc400078e02ff */
[----:B------:R-:W-:Y:S02]  /*0a30*/  IMAD R18, R19, 0x1b, RZ ;  /* 0x0000001b13127824 */ /* 0x000fe400078e02ff */
[----:B------:R-:W-:Y:S01]  /*0a40*/  IMAD R19, R26, 0x9, RZ ;  /* 0x000000091a137824 */ /* 0x000fe200078e02ff */
[----:B------:R-:W-:Y:S01]  /*0a50*/  SHF.R.U32.HI R27, RZ, 0x9, R27 ;  /* 0x00000009ff1b7819 */ /* 0x000fe2000001161b */
[----:B------:R-:W-:Y:S01]  /*0a60*/  IMAD.IADD R10, R10, 0x1, R23 ;  /* 0x000000010a0a7824 */ /* 0x000fe200078e0217 */
[----:B------:R-:W-:Y:S01]  /*0a70*/  LOP3.LUT R23, R28, 0xfe, RZ, 0xc0, !PT ;  /* 0x000000fe1c177812 */ /* 0x000fe200078ec0ff */
[----:B------:R-:W-:Y:S01]  /*0a80*/  IMAD.MOV R18, RZ, RZ, -R18 ;  /* 0x000000ffff127224 */ /* 0x000fe200078e0a12 */
[----:B------:R-:W-:Y:S01]  /*0a90*/  PRMT R29, R27, 0x9910, RZ ;  /* 0x000099101b1d7816 */ /* 0x000fe200000000ff */
[----:B------:R-:W-:Y:S01]  /*0aa0*/  IMAD.MOV R19, RZ, RZ, -R19 ;  /* 0x000000ffff137224 */ /* 0x000fe200078e0a13 */
[----:B------:R-:W-:Y:S01]  /*0ab0*/  LOP3.LUT R67, R10, 0xffff, RZ, 0xc0, !PT ;  /* 0x0000ffff0a437812 */ /* 0x000fe200078ec0ff */
[----:B------:R-:W-:Y:S01]  /*0ac0*/  IMAD R26, R23, 0x13, RZ ;  /* 0x00000013171a7824 */ /* 0x000fe200078e02ff */
[----:B------:R-:W-:Y:S01]  /*0ad0*/  PRMT R23, R18, 0x7710, RZ ;  /* 0x0000771012177816 */ /* 0x000fe200000000ff */
[----:B------:R-:W-:Y:S01]  /*0ae0*/  IMAD.MOV.U32 R27, RZ, RZ, R32 ;  /* 0x000000ffff1b7224 */ /* 0x000fe200078e0020 */
[----:B------:R-:W-:Y:S01]  /*0af0*/  PRMT R19, R19, 0x7710, RZ ;  /* 0x0000771013137816 */ /* 0x000fe200000000ff */
[----:B------:R-:W-:Y:S01]  /*0b00*/  IMAD.MOV.U32 R18, RZ, RZ, R29 ;  /* 0x000000ffff127224 */ /* 0x000fe200078e001d */
[----:B------:R-:W-:Y:S01]  /*0b10*/  IADD3 R23, PT, PT, R14, R23, RZ ;  /* 0x000000170e177210 */ /* 0x000fe20007ffe0ff */
[----:B------:R-:W-:Y:S01]  /*0b20*/  VIADD R10, R10, 0xfffffff8 ;  /* 0xfffffff80a0a7836 */ /* 0x000fe20000000000 */
[----:B------:R-:W-:Y:S01]  /*0b30*/  SHF.R.U32.HI R26, RZ, 0x9, R26 ;  /* 0x00000009ff1a7819 */ /* 0x000fe2000001161a */
[----:B------:R-:W-:-:S02]  /*0b40*/  IMAD.IADD R14, R14, 0x1, R19 ;  /* 0x000000010e0e7824 */ /* 0x000fc400078e0213 */
[----:B------:R-:W-:Y:S01]  /*0b50*/  IMAD R19, R27, 0x9, RZ ;  /* 0x000000091b137824 */ /* 0x000fe200078e02ff */
[----:B------:R-:W-:Y:S01]  /*0b60*/  PRMT R26, R26, 0x9910, RZ ;  /* 0x000099101a1a7816 */ /* 0x000fe200000000ff */
[----:B------:R-:W-:Y:S01]  /*0b70*/  IMAD R18, R18, 0x1b, RZ ;  /* 0x0000001b12127824 */ /* 0x000fe200078e02ff */
[----:B------:R-:W-:Y:S01]  /*0b80*/  LOP3.LUT R10, R10, 0xffff, RZ, 0xc0, !PT ;  /* 0x0000ffff0a0a7812 */ /* 0x000fe200078ec0ff */
[----:B------:R-:W-:Y:S01]  /*0b90*/  IMAD.MOV R27, RZ, RZ, -R19 ;  /* 0x000000ffff1b7224 */ /* 0x000fe200078e0a13 */
[----:B------:R-:W-:Y:S01]  /*0ba0*/  PRMT R19, R48, 0x9910, RZ ;  /* 0x0000991030137816 */ /* 0x000fe200000000ff */
[----:B------:R-:W-:Y:S02]  /*0bb0*/  IMAD.MOV R18, RZ, RZ, -R18 ;  /* 0x000000ffff127224 */ /* 0x000fe400078e0a12 */
[----:B------:R-:W-:Y:S01]  /*0bc0*/  IMAD R48, R37, 0x6, R48 ;  /* 0x0000000625307824 */ /* 0x000fe200078e0230 */
[----:B------:R-:W-:Y:S02]  /*0bd0*/  PRMT R27, R27, 0x7710, RZ ;  /* 0x000077101b1b7816 */ /* 0x000fe400000000ff */
[----:B------:R-:W-:Y:S01]  /*0be0*/  PRMT R29, R18, 0x7710, RZ ;  /* 0x00007710121d7816 */ /* 0x000fe200000000ff */
[----:B------:R-:W-:Y:S01]  /*0bf0*/  IMAD.MOV.U32 R18, RZ, RZ, R26 ;  /* 0x000000ffff127224 */ /* 0x000fe200078e001a */
[----:B------:R-:W-:Y:S01]  /*0c00*/  PRMT R26, R17, 0x9910, RZ ;  /* 0x00009910111a7816 */ /* 0x000fe200000000ff */
[C---:B------:R-:W-:Y:S01]  /*0c10*/  IMAD.IADD R27, R0.reuse, 0x1, R27 ;  /* 0x00000001001b7824 */ /* 0x040fe200078e021b */
[----:B------:R-:W-:Y:S01]  /*0c20*/  IADD3 R29, PT, PT, R0, R29, RZ ;  /* 0x0000001d001d7210 */ /* 0x000fe20007ffe0ff */
[----:B------:R-:W-:-:S02]  /*0c30*/  IMAD R0, R7, 0x1d, RZ ;  /* 0x0000001d07007824 */ /* 0x000fc400078e02ff */
[----:B------:R-:W-:Y:S01]  /*0c40*/  IMAD R7, R16, 0x1d, RZ ;  /* 0x0000001d10077824 */ /* 0x000fe200078e02ff */
[----:B------:R-:W-:Y:S01]  /*0c50*/  LOP3.LUT R29, R29, 0xff, RZ, 0xc0, !PT ;  /* 0x000000ff1d1d7812 */ /* 0x000fe200078ec0ff */
[----:B------:R-:W-:Y:S01]  /*0c60*/  IMAD R16, R18, 0x1b, RZ ;  /* 0x0000001b12107824 */ /* 0x000fe200078e02ff */
[----:B------:R-:W-:Y:S01]  /*0c70*/  LOP3.LUT R0, R0, 0xffff, RZ, 0xc0, !PT ;  /* 0x0000ffff00007812 */ /* 0x000fe200078ec0ff */
[----:B------:R-:W-:Y:S01]  /*0c80*/  IMAD R17, R19, 0x9, RZ ;  /* 0x0000000913117824 */ /* 0x000fe200078e02ff */
[----:B------:R-:W-:Y:S01]  /*0c90*/  LOP3.LUT R7, R7, 0xffff, RZ, 0xc0, !PT ;  /* 0x0000ffff07077812 */ /* 0x000fe200078ec0ff */
[----:B------:R-:W-:Y:S01]  /*0ca0*/  IMAD.MOV.U32 R19, RZ, RZ, R26 ;  /* 0x000000ffff137224 */ /* 0x000fe200078e001a */
[----:B------:R-:W-:Y:S01]  /*0cb0*/  SHF.R.U32.HI R18, RZ, 0x8, R0 ;  /* 0x00000008ff127819 */ /* 0x000fe20000011600 */
[----:B------:R-:W-:Y:S02]  /*0cc0*/  IMAD.MOV R16, RZ, RZ, -R16 ;  /* 0x000000ffff107224 */ /* 0x000fe400078e0a10 */
[----:B------:R-:W-:Y:S01]  /*0cd0*/  IMAD.MOV R33, RZ, RZ, -R17 ;  /* 0x000000ffff217224 */ /* 0x000fe200078e0a11 */
[----:B------:R-:W-:Y:S01]  /*0ce0*/  LOP3.LUT R18, R18, 0xffff, RZ, 0xc0, !PT ;  /* 0x0000ffff12127812 */ /* 0x000fe200078ec0ff */
[----:B------:R-:W-:Y:S01]  /*0cf0*/  IMAD R0, R19, 0x1d, RZ ;  /* 0x0000001d13007824 */ /* 0x000fe200078e02ff */
[----:B------:R-:W-:Y:S01]  /*0d00*/  SHF.R.U32.HI R17, RZ, 0x8, R7 ;  /* 0x00000008ff117819 */ /* 0x000fe20000011607 */
[----:B------:R-:W-:Y:S01]  /*0d10*/  IMAD R29, R29, 0x1d, RZ ;  /* 0x0000001d1d1d7824 */ /* 0x000fe200078e02ff */
[----:B------:R-:W-:-:S02]  /*0d20*/  PRMT R7, R16, 0x7710, RZ ;  /* 0x0000771010077816 */ /* 0x000fc400000000ff */
[----:B-1----:R-:W-:Y:S02]  /*0d30*/  IADD3 R19, PT, PT, R18, UR4, RZ ;  /* 0x0000000412137c10 */ /* 0x002fe4000fffe0ff */
[----:B------:R-:W-:Y:S01]  /*0d40*/  LOP3.LUT R17, R17, 0xffff, RZ, 0xc0, !PT ;  /* 0x0000ffff11117812 */ /* 0x000fe200078ec0ff */
[----:B------:R-:W-:Y:S01]  /*0d50*/  IMAD.IADD R32, R28, 0x1, R7 ;  /* 0x000000011c207824 */ /* 0x000fe200078e0207 */
[----:B------:R-:W-:Y:S01]  /*0d60*/  LOP3.LUT R0, R0, 0xffff, RZ, 0xc0, !PT ;  /* 0x0000ffff00007812 */ /* 0x000fe200078ec0ff */
[----:B------:R-:W-:Y:S01]  /*0d70*/  IMAD.WIDE.U32 R24, R19, 0x7, R24 ;  /* 0x0000000713187825 */ /* 0x000fe200078e0018 */
[C---:B------:R-:W-:Y:S02]  /*0d80*/  LOP3.LUT R7, R20.reuse, 0xffff, RZ, 0xc0, !PT ;  /* 0x0000ffff14077812 */ /* 0x040fe400078ec0ff */
[----:B------:R-:W-:Y:S01]  /*0d90*/  SHF.R.U32.HI R26, RZ, 0x8, R0 ;  /* 0x00000008ff1a7819 */ /* 0x000fe20000011600 */
[----:B------:R-:W-:Y:S01]  /*0da0*/  VIADD R16, R17, UR4 ;  /* 0x0000000411107c36 */ /* 0x000fe20008000000 */
[----:B------:R-:W-:Y:S01]  /*0db0*/  PRMT R33, R33, 0x7710, RZ ;  /* 0x0000771021217816 */ /* 0x000fe200000000ff */
[----:B------:R-:W-:Y:S01]  /*0dc0*/  VIADD R20, R20, 0xfffffff8 ;  /* 0xfffffff814147836 */ /* 0x000fe20000000000 */
[----:B------:R-:W-:Y:S01]  /*0dd0*/  IADD3 R0, P3, PT, R24, R7, RZ ;  /* 0x0000000718007210 */ /* 0x000fe20007f7e0ff */
[----:B------:R-:W-:Y:S01]  /*0de0*/  IMAD.WIDE.U32 R64, R16, 0x7, R64 ;  /* 0x0000000710407825 */ /* 0x000fe200078e0040 */
[----:B------:R-:W-:-:S02]  /*0df0*/  LOP3.LUT R26, R26, 0xffff, RZ, 0xc0, !PT ;  /* 0x0000ffff1a1a7812 */ /* 0x000fc400078ec0ff */
[----:B------:R-:W-:Y:S01]  /*0e00*/  PRMT R24, R11, 0x9910, RZ ;  /* 0x000099100b187816 */ /* 0x000fe200000000ff */
[----:B------:R-:W-:Y:S01]  /*0e10*/  IMAD.IADD R28, R28, 0x1, R33 ;  /* 0x000000011c1c7824 */ /* 0x000fe200078e0221 */
[----:B------:R-:W-:Y:S01]  /*0e20*/  IADD3 R7, P6, PT, R64, R35, RZ ;  /* 0x0000002340077210 */ /* 0x000fe20007fde0ff */
[----:B------:R-:W-:Y:S01]  /*0e30*/  IMAD.X R11, RZ, RZ, R25, P3 ;  /* 0x000000ffff0b7224 */ /* 0x000fe200018e0619 */
[----:B------:R-:W-:Y:S02]  /*0e40*/  IADD3 R25, PT, PT, R26, UR4, RZ ;  /* 0x000000041a197c10 */ /* 0x000fe4000fffe0ff */
[----:B------:R-:W-:Y:S01]  /*0e50*/  PRMT R33, R15, 0x9910, RZ ;  /* 0x000099100f217816 */ /* 0x000fe200000000ff */
[----:B------:R-:W-:Y:S01]  /*0e60*/  IMAD R15, R24, 0x1d, RZ ;  /* 0x0000001d180f7824 */ /* 0x000fe200078e02ff */
[----:B------:R-:W-:Y:S01]  /*0e70*/  PRMT R35, R23, 0x9910, RZ ;  /* 0x0000991017237816 */ /* 0x000fe200000000ff */
[----:B------:R-:W-:Y:S01]  /*0e80*/  IMAD.X R64, RZ, RZ, R65, P6 ;  /* 0x000000ffff407224 */ /* 0x000fe200030e0641 */
[----:B------:R-:W-:Y:S01]  /*0e90*/  LOP3.LUT R65, R6, 0xffff, RZ, 0xc0, !PT ;  /* 0x0000ffff06417812 */ /* 0x000fe200078ec0ff */
[----:B------:R-:W-:Y:S01]  /*0ea0*/  IMAD.WIDE.U32 R30, R25, 0x7, R30 ;  /* 0x00000007191e7825 */ /* 0x000fe200078e001e */
[----:B------:R-:W-:-:S02]  /*0eb0*/  LOP3.LUT R24, R15, 0xffff, RZ, 0xc0, !PT ;  /* 0x0000ffff0f187812 */ /* 0x000fc400078ec0ff */
[----:B------:R-:W-:Y:S01]  /*0ec0*/  SHF.R.U32.HI R29, RZ, 0x8, R29 ;  /* 0x00000008ff1d7819 */ /* 0x000fe2000001161d */
[----:B------:R-:W-:Y:S01]  /*0ed0*/  IMAD.MOV.U32 R23, RZ, RZ, R33 ;  /* 0x000000ffff177224 */ /* 0x000fe200078e0021 */
[----:B------:R-:W-:Y:S01]  /*0ee0*/  IADD3 R65, P3, PT, R30, R65, RZ ;  /* 0x000000411e417210 */ /* 0x000fe20007f7e0ff */
[----:B------:R-:W-:Y:S01]  /*0ef0*/  IMAD.MOV.U32 R30, RZ, RZ, R35 ;  /* 0x000000ffff1e7224 */ /* 0x000fe200078e0023 */
[----:B------:R-:W-:Y:S01]  /*0f00*/  SHF.R.U32.HI R24, RZ, 0x8, R24 ;  /* 0x00000008ff187819 */ /* 0x000fe20000011618 */
[----:B------:R-:W-:Y:S01]  /*0f10*/  IMAD R15, R23, 0x1d, RZ ;  /* 0x0000001d170f7824 */ /* 0x000fe200078e02ff */
[----:B------:R-:W-:Y:S01]  /*0f20*/  LOP3.LUT R36, R32, 0xff, RZ, 0xc0, !PT ;  /* 0x000000ff20247812 */ /* 0x000fe200078ec0ff */
[----:B------:R-:W-:Y:S01]  /*0f30*/  IMAD R23, R30, 0x1d, RZ ;  /* 0x0000001d1e177824 */ /* 0x000fe200078e02ff */
[----:B------:R-:W-:Y:S01]  /*0f40*/  IADD3 R30, PT, PT, R29, UR4, RZ ;  /* 0x000000041d1e7c10 */ /* 0x000fe2000fffe0ff */
[----:B------:R-:W-:Y:S01]  /*0f50*/  IMAD.X R66, RZ, RZ, R31, P3 ;  /* 0x000000ffff427224 */ /* 0x000fe200018e061f */
[----:B------:R-:W-:Y:S01]  /*0f60*/  LOP3.LUT R15, R15, 0xffff, RZ, 0xc0, !PT ;  /* 0x0000ffff0f0f7812 */ /* 0x000fe200078ec0ff */
[----:B------:R-:W-:Y:S01]  /*0f70*/  IMAD R36, R36, 0x1d, RZ ;  /* 0x0000001d24247824 */ /* 0x000fe200078e02ff */
[----:B------:R-:W-:Y:S01]  /*0f80*/  LOP3.LUT R24, R24, 0xffff, RZ, 0xc0, !PT ;  /* 0x0000ffff18187812 */ /* 0x000fe200078ec0ff */
[----:B------:R-:W-:Y:S01]  /*0f90*/  IMAD.WIDE.U32 R2, R30, 0x7, R2 ;  /* 0x000000071e027825 */ /* 0x000fe200078e0002 */
[----:B------:R-:W-:-:S02]  /*0fa0*/  SHF.R.U32.HI R32, RZ, 0x8, R15 ;  /* 0x00000008ff207819 */ /* 0x000fc4000001160f */
[----:B------:R-:W-:Y:S01]  /*0fb0*/  LOP3.LUT R31, R23, 0xffff, RZ, 0xc0, !PT ;  /* 0x0000ffff171f7812 */ /* 0x000fe200078ec0ff */
[----:B------:R-:W-:Y:S01]  /*0fc0*/  VIADD R23, R24, UR4 ;  /* 0x0000000418177c36 */ /* 0x000fe20008000000 */
[C---:B------:R-:W-:Y:S01]  /*0fd0*/  LOP3.LUT R33, R27.reuse, 0xffff, RZ, 0xc0, !PT ;  /* 0x0000ffff1b217812 */ /* 0x040fe200078ec0ff */
[----:B------:R-:W-:Y:S01]  /*0fe0*/  VIADD R27, R27, 0xfffffff8 ;  /* 0xfffffff81b1b7836 */ /* 0x000fe20000000000 */
[----:B------:R-:W-:Y:S01]  /*0ff0*/  LOP3.LUT R32, R32, 0xffff, RZ, 0xc0, !PT ;  /* 0x0000ffff20207812 */ /* 0x000fe200078ec0ff */
[----:B------:R-:W-:Y:S01]  /*1000*/  IMAD.WIDE.U32 R68, R23, 0x7, R68 ;  /* 0x0000000717447825 */ /* 0x000fe200078e0044 */
[----:B------:R-:W-:Y:S02]  /*1010*/  SHF.R.U32.HI R31, RZ, 0x8, R31 ;  /* 0x00000008ff1f7819 */ /* 0x000fe4000001161f */
[----:B------:R-:W-:Y:S01]  /*1020*/  IADD3 R2, P3, PT, R2, R33, RZ ;  /* 0x0000002102027210 */ /* 0x000fe20007f7e0ff */
[----:B------:R-:W-:Y:S01]  /*1030*/  VIADD R33, R32, UR4 ;  /* 0x0000000420217c36 */ /* 0x000fe20008000000 */
[----:B------:R-:W-:Y:S01]  /*1040*/  LOP3.LUT R31, R31, 0xffff, RZ, 0xc0, !PT ;  /* 0x0000ffff1f1f7812 */ /* 0x000fe200078ec0ff */
[----:B------:R-:W-:Y:S01]  /*1050*/  VIADD R6, R6, 0xfffffff8 ;  /* 0xfffffff806067836 */ /* 0x000fe20000000000 */
[----:B------:R-:W-:Y:S01]  /*1060*/  SHF.R.U32.HI R36, RZ, 0x8, R36 ;  /* 0x00000008ff247819 */ /* 0x000fe20000011624 */
[----:B------:R-:W-:Y:S01]  /*1070*/  IMAD.X R15, RZ, RZ, R3, P3 ;  /* 0x000000ffff0f7224 */ /* 0x000fe200018e0603 */
[----:B------:R-:W-:Y:S01]  /*1080*/  LOP3.LUT R3, R22, 0xffff, RZ, 0xc0, !PT ;  /* 0x0000ffff16037812 */ /* 0x000fe200078ec0ff */
[----:B------:R-:W-:Y:S01]  /*1090*/  IMAD.WIDE.U32 R12, R33, 0x7, R12 ;  /* 0x00000007210c7825 */ /* 0x000fe200078e000c */
[----:B------:R-:W-:-:S02]  /*10a0*/  IADD3 R67, P6, PT, R68, R67, RZ ;  /* 0x0000004344437210 */ /* 0x000fc40007fde0ff */
[----:B------:R-:W-:Y:S01]  /*10b0*/  LOP3.LUT R71, R28, 0xffff, RZ, 0xc0, !PT ;  /* 0x0000ffff1c477812 */ /* 0x000fe200078ec0ff */
[----:B------:R-:W-:Y:S01]  /*10c0*/  VIADD R35, R31, UR4 ;  /* 0x000000041f237c36 */ /* 0x000fe20008000000 */
[----:B------:R-:W-:Y:S01]  /*10d0*/  IADD3 R3, P3, PT, R12, R3, RZ ;  /* 0x000000030c037210 */ /* 0x000fe20007f7e0ff */
[----:B------:R-:W-:Y:S01]  /*10e0*/  VIADD R39, R36, UR4 ;  /* 0x0000000424277c36 */ /* 0x000fe20008000000 */
[----:B------:R-:W-:Y:S01]  /*10f0*/  IADD3.X R68, PT, PT, RZ, R69, RZ, P6, !PT ;  /* 0x00000045ff447210 */ /* 0x000fe200037fe4ff */
[----:B------:R-:W-:Y:S01]  /*1100*/  IMAD.WIDE.U32 R8, R35, 0x7, R8 ;  /* 0x0000000723087825 */ /* 0x000fe200078e0008 */
[----:B------:R-:W-:Y:S02]  /*1110*/  LOP3.LUT R69, R14, 0xffff, RZ, 0xc0, !PT ;  /* 0x0000ffff0e457812 */ /* 0x000fe400078ec0ff */
[----:B------:R-:W-:Y:S01]  /*1120*/  LOP3.LUT R27, R27, 0xffff, RZ, 0xc0, !PT ;  /* 0x0000ffff1b1b7812 */ /* 0x000fe200078ec0ff */
[----:B------:R-:W-:Y:S01]  /*1130*/  IMAD.X R12, RZ, RZ, R13, P3 ;  /* 0x000000ffff0c7224 */ /* 0x000fe200018e060d */
[----:B------:R-:W-:Y:S01]  /*1140*/  IADD3 R69, P6, PT, R8, R69, RZ ;  /* 0x0000004508457210 */ /* 0x000fe20007fde0ff */
[----:B------:R-:W-:Y:S01]  /*1150*/  IMAD.WIDE.U32 R4, R39, 0x7, R4 ;  /* 0x0000000727047825 */ /* 0x000fe200078e0004 */
[----:B------:R-:W-:-:S02]  /*1160*/  LOP3.LUT R13, R49, 0xffff, RZ, 0xc0, !PT ;  /* 0x0000ffff310d7812 */ /* 0x000fc400078ec0ff */
[----:B------:R-:W-:Y:S01]  /*1170*/  IADD3 R28, PT, PT, R28, -0x8, RZ ;  /* 0xfffffff81c1c7810 */ /* 0x000fe20007ffe0ff */
[----:B------:R-:W-:Y:S01]  /*1180*/  IMAD.X R70, RZ, RZ, R9, P6 ;  /* 0x000000ffff467224 */ /* 0x000fe200030e0609 */
[----:B------:R-:W-:Y:S01]  /*1190*/  IADD3 R71, P3, PT, R4, R71, RZ ;  /* 0x0000004704477210 */ /* 0x000fe20007f7e0ff */
[----:B------:R-:W-:Y:S01]  /*11a0*/  IMAD R8, R13, 0x1c72, RZ ;  /* 0x00001c720d087824 */ /* 0x000fe200078e02ff */
[----:B------:R-:W-:Y:S01]  /*11b0*/  SHF.L.U32 R9, R37, 0x1, RZ ;  /* 0x0000000125097819 */ /* 0x000fe200000006ff */
[----:B------:R-:W-:Y:S01]  /*11c0*/  IMAD R13, R13, 0xe39, RZ ;  /* 0x00000e390d0d7824 */ /* 0x000fe200078e02ff */
[----:B------:R-:W-:Y:S01]  /*11d0*/  ISETP.GT.U32.AND P6, PT, R48, 0xb, PT ;  /* 0x0000000b3000780c */ /* 0x000fe20003fc4070 */
[----:B------:R-:W-:Y:S01]  /*11e0*/  IMAD.X R72, RZ, RZ, R5, P3 ;  /* 0x000000ffff487224 */ /* 0x000fe200018e0605 */
[----:B------:R-:W-:Y:S01]  /*11f0*/  LEA.HI R8, R8, R41, RZ, 0x10 ;  /* 0x0000002908087211 */ /* 0x000fe200078f80ff */
[----:B------:R-:W-:Y:S01]  /*1200*/  IMAD R5, R43, 0xe39, RZ ;  /* 0x00000e392b057824 */ /* 0x000fe200078e02ff */
[-C--:B------:R-:W-:Y:S01]  /*1210*/  LEA.HI R4, R50, R9.reuse, RZ, 0xf ;  /* 0x0000000932047211 */ /* 0x080fe200078f78ff */
[----:B------:R-:W-:Y:S01]  /*1220*/  IMAD R50, R42, 0xe39, RZ ;  /* 0x00000e392a327824 */ /* 0x000fe200078e02ff */
[----:B------:R-:W-:Y:S01]  /*1230*/  ISETP.GT.U32.AND P3, PT, R8, 0xf, PT ;  /* 0x0000000f0800780c */ /* 0x000fe20003f64070 */
[----:B------:R-:W-:Y:S01]  /*1240*/  IMAD R8, R44, 0x12f7, RZ ;  /* 0x000012f72c087824 */ /* 0x000fe200078e02ff */
[----:B------:R-:W-:Y:S01]  /*1250*/  ISETP.GT.U32.OR P6, PT, R4, 0x3, P6 ;  /* 0x000000030400780c */ /* 0x000fe200037c4470 */
[----:B------:R-:W-:Y:S01]  /*1260*/  IMAD R48, R42, 0x5556, RZ ;  /* 0x000055562a307824 */ /* 0x000fe200078e02ff */
[----:B------:R-:W-:Y:S01]  /*1270*/  SHF.R.U32.HI R4, RZ, 0x11, R5 ;  /* 0x00000011ff047819 */ /* 0x000fe20000011605 */
[----:B------:R-:W-:Y:S01]  /*1280*/  VIADD R22, R22, 0xfffffff8 ;  /* 0xfffffff816167836 */ /* 0x000fe20000000000 */
[----:B------:R-:W-:Y:S01]  /*1290*/  SHF.R.U32.HI R44, RZ, 0x11, R13 ;  /* 0x00000011ff2c7819 */ /* 0x000fe2000001160d */
[----:B------:R-:W-:Y:S01]  /*12a0*/  VIADD R14, R14, 0xfffffff8 ;  /* 0xfffffff80e0e7836 */ /* 0x000fe20000000000 */
[----:B------:R-:W-:Y:S01]  /*12b0*/  SHF.R.U32.HI R50, RZ, 0x11, R50 ;  /* 0x00000011ff327819 */ /* 0x000fe20000011632 */
[C---:B------:R-:W-:Y:S01]  /*12c0*/  IMAD.IADD R5, R9.reuse, 0x1, R4 ;  /* 0x0000000109057824 */ /* 0x040fe200078e0204 */
[----:B------:R-:W-:Y:S01]  /*12d0*/  PLOP3.LUT P6, PT, P6, P4, PT, 0xf8, 0x8f ;  /* 0x00000000008f781c */ /* 0x000fe200037c9f70 */
[C---:B------:R-:W-:Y:S01]  /*12e0*/  IMAD.IADD R13, R9.reuse, 0x1, R44 ;  /* 0x00000001090d7824 */ /* 0x040fe200078e022c */
[----:B------:R-:W-:Y:S01]  /*12f0*/  ISETP.GT.U32.AND P4, PT, R46, 0xb, PT ;  /* 0x0000000b2e00780c */ /* 0x000fe20003f84070 */
[----:B------:R-:W-:Y:S01]  /*1300*/  IMAD.IADD R45, R9, 0x1, R50 ;  /* 0x00000001092d7824 */ /* 0x000fe200078e0232 */
[----:B------:R-:W-:Y:S01]  /*1310*/  ISETP.GT.U32.OR P1, PT, R5, 0x3, P1 ;  /* 0x000000030500780c */ /* 0x000fe20000f24470 */
[----:B------:R-:W-:Y:S01]  /*1320*/  IMAD R46, R43, 0x5556, RZ ;  /* 0x000055562b2e7824 */ /* 0x000fe200078e02ff */
[----:B------:R-:W-:Y:S01]  /*1330*/  LEA.HI R5, R8, R9, RZ, 0xf ;  /* 0x0000000908057211 */ /* 0x000fe200078f78ff */
[----:B------:R-:W-:Y:S01]  /*1340*/  IMAD R8, R51, 0x5556, RZ ;  /* 0x0000555633087824 */ /* 0x000fe200078e02ff */
[----:B------:R-:W-:Y:S01]  /*1350*/  ISETP.GT.U32.OR P3, PT, R13, 0x3, P3 ;  /* 0x000000030d00780c */ /* 0x000fe20001f64470 */
[----:B------:R-:W-:Y:S01]  /*1360*/  IMAD R13, R37, 0x18, RZ ;  /* 0x00000018250d7824 */ /* 0x000fe200078e02ff */
[----:B------:R-:W-:-:S02]  /*1370*/  ISETP.GT.U32.OR P4, PT, R5, 0x3, P4 ;  /* 0x000000030500780c */ /* 0x000fc40002784470 */
[----:B------:R-:W-:Y:S02]  /*1380*/  IADD3 R5, PT, PT, R34, 0x9, RZ ;  /* 0x0000000922057810 */ /* 0x000fe40007ffe0ff */
[----:B------:R-:W-:Y:S02]  /*1390*/  LEA.HI R8, R8, R13, RZ, 0x10 ;  /* 0x0000000d08087211 */ /* 0x000fe400078f80ff */
[----:B------:R-:W-:Y:S02]  /*13a0*/  PLOP3.LUT P4, PT, P4, P0, PT, 0xf8, 0x8f ;  /* 0x00000000008f781c */ /* 0x000fe40002781f70 */
[----:B------:R-:W-:Y:S02]  /*13b0*/  ISETP.GT.U32.OR P2, PT, R45, 0x3, P2 ;  /* 0x000000032d00780c */ /* 0x000fe40001744470 */
[----:B------:R-:W-:Y:S02]  /*13c0*/  ISETP.GT.U32.OR P0, PT, R52, 0x89, P5 ;  /* 0x000000893400780c */ /* 0x000fe40002f04470 */
[----:B------:R-:W-:-:S02]  /*13d0*/  ISETP.GT.U32.OR P3, PT, R8, 0x2d, P3 ;  /* 0x0000002d0800780c */ /* 0x000fc40001f64470 */
[-C--:B------:R-:W-:Y:S01]  /*13e0*/  LEA.HI R42, R46, R13.reuse, RZ, 0x10 ;  /* 0x0000000d2e2a7211 */ /* 0x080fe200078f80ff */
[----:B------:R-:W-:Y:S01]  /*13f0*/  IMAD R46, R51, 0x1c72, RZ ;  /* 0x00001c72332e7824 */ /* 0x000fe200078e02ff */
[----:B------:R-:W-:Y:S02]  /*1400*/  LOP3.LUT R45, R5, 0xffff, RZ, 0xc0, !PT ;  /* 0x0000ffff052d7812 */ /* 0x000fe400078ec0ff */
[----:B------:R-:W-:Y:S02]  /*1410*/  PLOP3.LUT P0, PT, P3, P0, PT, 0xf8, 0x8f ;  /* 0x00000000008f781c */ /* 0x000fe40001f01f70 */
[----:B------:R-:W-:Y:S02]  /*1420*/  ISETP.GT.U32.OR P1, PT, R42, 0x2f, P1 ;  /* 0x0000002f2a00780c */ /* 0x000fe40000f24470 */
[----:B------:R-:W-:Y:S01]  /*1430*/  LEA.HI R43, R48, R13, RZ, 0x10 ;  /* 0x0000000d302b7211 */ /* 0x000fe200078f80ff */
[----:B------:R-:W-:Y:S01]  /*1440*/  IMAD R48, R45, 0xe39, RZ ;  /* 0x00000e392d307824 */ /* 0x000fe200078e02ff */
[----:B------:R-:W-:-:S02]  /*1450*/  ISETP.GT.U32.OR P3, PT, R52, 0x88, P5 ;  /* 0x000000883400780c */ /* 0x000fc40002f64470 */
[----:B------:R-:W-:Y:S02]  /*1460*/  ISETP.GT.U32.OR P2, PT, R43, 0x2f, P2 ;  /* 0x0000002f2b00780c */ /* 0x000fe40001744470 */
[----:B------:R-:W-:Y:S02]  /*1470*/  PLOP3.LUT P1, PT, P1, P3, PT, 0xf8, 0x8f ;  /* 0x00000000008f781c */ /* 0x000fe40000f27f70 */
[----:B------:R-:W-:Y:S02]  /*1480*/  ISETP.GT.U32.OR P3, PT, R52, 0x87, P5 ;  /* 0x000000873400780c */ /* 0x000fe40002f64470 */
[----:B------:R-:W-:Y:S02]  /*1490*/  LEA.HI R43, R46, R41, RZ, 0x10 ;  /* 0x000000292e2b7211 */ /* 0x000fe400078f80ff */
[----:B------:R-:W-:Y:S02]  /*14a0*/  SHF.R.U32.HI R48, RZ, 0x11, R48 ;  /* 0x00000011ff307819 */ /* 0x000fe40000011630 */
[----:B------:R-:W-:-:S02]  /*14b0*/  PLOP3.LUT P2, PT, P2, P3, PT, 0xf8, 0x8f ;  /* 0x00000000008f781c */ /* 0x000fc40001747f70 */
[----:B------:R-:W-:Y:S01]  /*14c0*/  ISETP.GT.U32.AND P3, PT, R43, 0xe, PT ;  /* 0x0000000e2b00780c */ /* 0x000fe20003f64070 */
[----:B------:R-:W-:Y:S01]  /*14d0*/  IMAD.IADD R43, R9, 0x1, R48 ;  /* 0x00000001092b7824 */ /* 0x000fe200078e0230 */
[----:B------:R-:W-:Y:S02]  /*14e0*/  P2R R87, PR, RZ, 0x10 ;  /* 0x00000010ff577803 */ /* 0x000fe40000000000 */
[C---:B------:R-:W-:Y:S02]  /*14f0*/  ISETP.GT.U32.OR P4, PT, R52.reuse, 0x86, P5 ;  /* 0x000000863400780c */ /* 0x040fe40002f84470 */
[----:B------:R-:W-:Y:S02]  /*1500*/  ISETP.GT.U32.OR P3, PT, R43, 0x3, P3 ;  /* 0x000000032b00780c */ /* 0x000fe40001f64470 */
[----:B------:R-:W-:Y:S02]  /*1510*/  ISETP.GT.U32.OR P5, PT, R52, 0x85, P5 ;  /* 0x000000853400780c */ /* 0x000fe40002fa4470 */
[----:B------:R-:W-:Y:S01]  /*1520*/  ISETP.GT.U32.OR P3, PT, R8, 0x2c, P3 ;  /* 0x0000002c0800780c */ /* 0x000fe20001f64470 */
[----:B------:R-:W-:Y:S01]  /*1530*/  VIADD R8, R34, 0xa ;  /* 0x0000000a22087836 */ /* 0x000fe20000000000 */
[----:B------:R-:W-:-:S02]  /*1540*/  P2R R89, PR, RZ, 0x40 ;  /* 0x00000040ff597803 */ /* 0x000fc40000000000 */
[----:B------:R-:W-:Y:S02]  /*1550*/  PLOP3.LUT P3, PT, P3, P4, PT, 0xf8, 0x8f ;  /* 0x00000000008f781c */ /* 0x000fe40001f69f70 */
[----:B------:R-:W-:Y:S02]  /*1560*/  LOP3.LUT R43, R8, 0xffff, RZ, 0xc0, !PT ;  /* 0x0000ffff082b7812 */ /* 0x000fe400078ec0ff */
[----:B------:R-:W-:Y:S02]  /*1570*/  P2R R45, PR, RZ, 0x2 ;  /* 0x00000002ff2d7803 */ /* 0x000fe40000000000 */
[----:B------:R-:W-:Y:S01]  /*1580*/  P2R R47, PR, RZ, 0x8 ;  /* 0x00000008ff2f7803 */ /* 0x000fe20000000000 */
[C---:B------:R-:W-:Y:S01]  /*1590*/  IMAD R53, R43.reuse, 0xe39, RZ ;  /* 0x00000e392b357824 */ /* 0x040fe200078e02ff */
[----:B------:R-:W-:Y:S01]  /*15a0*/  P2R R46, PR, RZ, 0x4 ;  /* 0x00000004ff2e7803 */ /* 0x000fe20000000000 */
[C---:B------:R-:W-:Y:S01]  /*15b0*/  IMAD R54, R43.reuse, 0x1c72, RZ ;  /* 0x00001c722b367824 */ /* 0x040fe200078e02ff */
[----:B------:R-:W-:Y:S01]  /*15c0*/  LOP3.LUT R28, R28, 0xffff, RZ, 0xc0, !PT ;  /* 0x0000ffff1c1c7812 */ /* 0x000fe200078ec0ff */
[----:B------:R-:W-:Y:S01]  /*15d0*/  IMAD R56, R43, 0x5556, RZ ;  /* 0x000055562b387824 */ /* 0x000fe200078e02ff */
[----:B------:R-:W-:-:S02]  /*15e0*/  SHF.R.U32.HI R43, RZ, 0x11, R53 ;  /* 0x00000011ff2b7819 */ /* 0x000fc40000011635 */
[----:B------:R-:W-:Y:S02]  /*15f0*/  LEA.HI R41, R54, R41, RZ, 0x10 ;  /* 0x0000002936297211 */ /* 0x000fe400078f80ff */
[----:B------:R-:W-:Y:S01]  /*1600*/  LEA.HI R13, R56, R13, RZ, 0x10 ;  /* 0x0000000d380d7211 */ /* 0x000fe200078f80ff */
[----:B------:R-:W-:Y:S01]  /*1610*/  IMAD.IADD R9, R9, 0x1, R43 ;  /* 0x0000000109097824 */ /* 0x000fe200078e022b */
[----:B------:R-:W-:Y:S02]  /*1620*/  ISETP.GT.U32.AND P4, PT, R41, 0xf, PT ;  /* 0x0000000f2900780c */ /* 0x000fe40003f84070 */
[----:B------:R-:W-:Y:S02]  /*1630*/  PRMT R41, R50, 0x9910, RZ ;  /* 0x0000991032297816 */ /* 0x000fe400000000ff */
[----:B------:R-:W-:Y:S02]  /*1640*/  ISETP.GT.U32.OR P4, PT, R9, 0x3, P4 ;  /* 0x000000030900780c */ /* 0x000fe40002784470 */
[----:B------:R-:W-:Y:S01]  /*1650*/  PRMT R9, R4, 0x9910, RZ ;  /* 0x0000991004097816 */ /* 0x000fe200000000ff */
[----:B------:R-:W-:Y:S01]  /*1660*/  IMAD R41, R41, 0x24, RZ ;  /* 0x0000002429297824 */ /* 0x000fe200078e02ff */
[----:B------:R-:W-:Y:S01]  /*1670*/  ISETP.GT.U32.OR P4, PT, R13, 0x2f, P4 ;  /* 0x0000002f0d00780c */ /* 0x000fe20002784470 */
[----:B------:R-:W-:Y:S01]  /*1680*/  VIADD R13, R34, 0x1 ;  /* 0x00000001220d7836 */ /* 0x000fe20000000000 */
[----:B------:R-:W-:Y:S01]  /*1690*/  MOV R53, 0x400 ;  /* 0x0000040000357802 */ /* 0x000fe20000000f00 */
[----:B------:R-:W-:Y:S01]  /*16a0*/  IMAD R9, R9, 0x24, RZ ;  /* 0x0000002409097824 */ /* 0x000fe200078e02ff */
[----:B------:R-:W-:Y:S01]  /*16b0*/  PLOP3.LUT P4, PT, P4, P5, PT, 0xf8, 0x8f ;  /* 0x00000000008f781c */ /* 0x000fe2000278bf70 */
[----:B------:R-:W-:Y:S01]  /*16c0*/  IMAD.MOV R54, RZ, RZ, -R41 ;  /* 0x000000ffff367224 */ /* 0x000fe200078e0a29 */
[----:B-----5:R-:W-:Y:S01]  /*16d0*/  LEA R55, R58, R53, 0x18 ;  /* 0x000000353a377211 */ /* 0x020fe200078ec0ff */
[----:B------:R-:W-:Y:S01]  /*16e0*/  VIADD R53, R53, 0x1b0 ;  /* 0x000001b035357836 */ /* 0x000fe20000000000 */
[----:B------:R-:W-:-:S02]  /*16f0*/  IADD3 R52, PT, PT, RZ, -R9, RZ ;  /* 0x80000009ff347210 */ /* 0x000fc40007ffe0ff */
[----:B------:R-:W-:Y:S01]  /*1700*/  LOP3.LUT R9, R13, 0xffff, RZ, 0xc0, !PT ;  /* 0x0000ffff0d097812 */ /* 0x000fe200078ec0ff */
[----:B------:R-:W-:Y:S01]  /*1710*/  IMAD R74, R74, 0x4, R55 ;  /* 0x000000044a4a7824 */ /* 0x000fe200078e0237 */
[----:B------:R-:W-:Y:S02]  /*1720*/  PRMT R41, R52, 0x7710, RZ ;  /* 0x0000771034297816 */ /* 0x000fe400000000ff */
[----:B------:R-:W-:Y:S01]  /*1730*/  PRMT R55, R54, 0x7710, RZ ;  /* 0x0000771036377816 */ /* 0x000fe200000000ff */
[----:B------:R-:W-:Y:S01]  /*1740*/  IMAD R54, R9, 0xe39, RZ ;  /* 0x00000e3909367824 */ /* 0x000fe200078e02ff */
[----:B------:R-:W-:Y:S01]  /*1750*/  LEA R58, R58, R53, 0x18 ;  /* 0x000000353a3a7211 */ /* 0x000fe200078ec0ff */
[----:B------:R-:W-:Y:S01]  /*1760*/  IMAD.IADD R9, R38, 0x1, R41 ;  /* 0x0000000126097824 */ /* 0x000fe200078e0229 */
[----:B------:R-:W-:Y:S02]  /*1770*/  PRMT R38, R44, 0x9910, RZ ;  /* 0x000099102c267816 */ /* 0x000fe400000000ff */
[----:B------:R-:W-:Y:S01]  /*1780*/  IADD3 R53, PT, PT, R40, R55, RZ ;  /* 0x0000003728357210 */ /* 0x000fe20007ffe0ff */
[----:B------:R-:W-:Y:S01]  /*1790*/  IMAD R73, R37, 0x120, R58 ;  /* 0x0000012025497824 */ /* 0x000fe200078e023a */
[----:B------:R-:W-:Y:S01]  /*17a0*/  PRMT R40, R48, 0x9910, RZ ;  /* 0x0000991030287816 */ /* 0x000fe200000000ff */
[----:B------:R-:W-:Y:S01]  /*17b0*/  IMAD R38, R38, 0x24, RZ ;  /* 0x0000002426267824 */ /* 0x000fe200078e02ff */
[----:B------:R-:W-:Y:S01]  /*17c0*/  PRMT R52, R43, 0x9910, RZ ;  /* 0x000099102b347816 */ /* 0x000fe200000000ff */
[----:B----4-:R-:W-:Y:S01]  /*17d0*/  IMAD R37, R60, 0x2, R37 ;  /* 0x000000023c257824 */ /* 0x010fe200078e0225 */
[----:B------:R-:W-:Y:S01]  /*17e0*/  SHF.R.U32.HI R54, RZ, 0x11, R54 ;  /* 0x00000011ff367819 */ /* 0x000fe20000011636 */
[----:B------:R-:W-:Y:S01]  /*17f0*/  IMAD.MOV R38, RZ, RZ, -R38 ;  /* 0x000000ffff267224 */ /* 0x000fe200078e0a26 */
[----:B------:R-:W-:Y:S01]  /*1800*/  LOP3.LUT R82, R9, 0xffff, RZ, 0xc0, !PT ;  /* 0x0000ffff09527812 */ /* 0x000fe200078ec0ff */
[----:B------:R-:W-:Y:S01]  /*1810*/  IMAD R40, R40, 0x24, RZ ;  /* 0x0000002428287824 */ /* 0x000fe200078e02ff */
[----:B------:R-:W-:Y:S01]  /*1820*/  PRMT R41, R54, 0x9910, RZ ;  /* 0x0000991036297816 */ /* 0x000fe200000000ff */
[----:B------:R-:W-:Y:S01]  /*1830*/  IMAD R52, R52, 0x24, RZ ;  /* 0x0000002434347824 */ /* 0x000fe200078e02ff */
[----:B------:R-:W-:Y:S01]  /*1840*/  PRMT R38, R38, 0x7710, RZ ;  /* 0x0000771026267816 */ /* 0x000fe200000000ff */
[----:B------:R-:W-:Y:S01]  /*1850*/  IMAD.MOV R40, RZ, RZ, -R40 ;  /* 0x000000ffff287224 */ /* 0x000fe200078e0a28 */
[----:B------:R-:W-:Y:S01]  /*1860*/  LOP3.LUT P5, RZ, R36, UR4, RZ, 0xfc, !PT ;  /* 0x0000000424ff7c12 */ /* 0x000fe2000f8afcff */
[----:B------:R-:W-:Y:S01]  /*1870*/  IMAD.MOV R52, RZ, RZ, -R52 ;  /* 0x000000ffff347224 */ /* 0x000fe200078e0a34 */
[----:B------:R-:W-:Y:S01]  /*1880*/  P2R R42, PR, RZ, 0x1 ;  /* 0x00000001ff2a7803 */ /* 0x000fe20000000000 */
[----:B------:R-:W-:Y:S01]  /*1890*/  IMAD R41, R41, 0x24, RZ ;  /* 0x0000002429297824 */ /* 0x000fe200078e02ff */
[----:B------:R-:W-:Y:S01]  /*18a0*/  PRMT R40, R40, 0x7710, RZ ;  /* 0x0000771028287816 */ /* 0x000fe200000000ff */
[----:B------:R-:W-:Y:S01]  /*18b0*/  IMAD.IADD R38, R49, 0x1, R38 ;  /* 0x0000000131267824 */ /* 0x000fe200078e0226 */
[----:B------:R-:W-:Y:S01]  /*18c0*/  PRMT R55, R52, 0x7710, RZ ;  /* 0x0000771034377816 */ /* 0x000fe200000000ff */
[----:B------:R-:W-:Y:S01]  /*18d0*/  VIADD R49, R34, 0x2 ;  /* 0x0000000222317836 */ /* 0x000fe20000000000 */
[----:B------:R-:W-:Y:S01]  /*18e0*/  IADD3 R40, PT, PT, R5, R40, RZ ;  /* 0x0000002805287210 */ /* 0x000fe20007ffe0ff */
[----:B------:R-:W-:Y:S01]  /*18f0*/  IMAD.MOV R41, RZ, RZ, -R41 ;  /* 0x000000ffff297224 */ /* 0x000fe200078e0a29 */
[----:B------:R-:W-:Y:S01]  /*1900*/  ISETP.GT.U32.OR P6, PT, R39, 0x7, !P5 ;  /* 0x000000072700780c */ /* 0x000fe20006fc4470 */
[----:B------:R-:W-:Y:S01]  /*1910*/  IMAD.IADD R5, R8, 0x1, R55 ;  /* 0x0000000108057824 */ /* 0x000fe200078e0237 */
[----:B------:R-:W-:Y:S01]  /*1920*/  LOP3.LUT R52, R49, 0xffff, RZ, 0xc0, !PT ;  /* 0x0000ffff31347812 */ /* 0x000fe200078ec0ff */
[----:B------:R-:W-:Y:S01]  /*1930*/  IMAD R37, R37, 0x6c0, RZ ;  /* 0x000006c025257824 */ /* 0x000fe200078e02ff */
[----:B------:R-:W-:Y:S01]  /*1940*/  PRMT R8, R41, 0x7710, RZ ;  /* 0x0000771029087816 */ /* 0x000fe200000000ff */
[----:B------:R-:W-:Y:S01]  /*1950*/  IMAD R60, R51, 0xe39, RZ ;  /* 0x00000e39333c7824 */ /* 0x000fe200078e02ff */
[----:B------:R-:W-:Y:S01]  /*1960*/  IADD3 R41, PT, PT, R34, 0x3, RZ ;  /* 0x0000000322297810 */ /* 0x000fe20007ffe0ff */
[----:B------:R-:W-:Y:S01]  /*1970*/  IMAD R52, R52, 0xe39, RZ ;  /* 0x00000e3934347824 */ /* 0x000fe200078e02ff */
[----:B------:R-:W-:Y:S01]  /*1980*/  LOP3.LUT P5, RZ, R29, UR4, RZ, 0xfc, !PT ;  /* 0x000000041dff7c12 */ /* 0x000fe2000f8afcff */
[----:B------:R-:W-:Y:S01]  /*1990*/  IMAD.IADD R8, R13, 0x1, R8 ;  /* 0x000000010d087824 */ /* 0x000fe200078e0208 */
[----:B------:R-:W-:Y:S01]  /*19a0*/  LOP3.LUT R13, R41, 0xffff, RZ, 0xc0, !PT ;  /* 0x0000ffff290d7812 */ /* 0x000fe200078ec0ff */
[--C-:B------:R-:W-:Y:S01]  /*19b0*/  IMAD R81, R44, 0x360, R37.reuse ;  /* 0x000003602c517824 */ /* 0x100fe200078e0225 */
[----:B------:R-:W-:Y:S01]  /*19c0*/  SHF.R.U32.HI R56, RZ, 0x11, R52 ;  /* 0x00000011ff387819 */ /* 0x000fe20000011634 */
[--C-:B------:R-:W-:Y:S01]  /*19d0*/  IMAD R50, R50, 0x360, R37.reuse ;  /* 0x0000036032327824 */ /* 0x100fe200078e0225 */
[----:B------:R-:W-:Y:S01]  /*19e0*/  SHF.R.U32.HI R60, RZ, 0x11, R60 ;  /* 0x00000011ff3c7819 */ /* 0x000fe2000001163c */
[----:B------:R-:W-:Y:S01]  /*19f0*/  IMAD R52, R13, 0xe39, RZ ;  /* 0x00000e390d347824 */ /* 0x000fe200078e02ff */
[----:B------:R-:W-:Y:S01]  /*1a00*/  PRMT R13, R56, 0x9910, RZ ;  /* 0x00009910380d7816 */ /* 0x000fe200000000ff */
[--C-:B------:R-:W-:Y:S01]  /*1a10*/  IMAD R84, R48, 0x360, R37.reuse ;  /* 0x0000036030547824 */ /* 0x100fe200078e0225 */
[----:B------:R-:W-:Y:S01]  /*1a20*/  ISETP.GT.U32.OR P5, PT, R30, 0x7, !P5 ;  /* 0x000000071e00780c */ /* 0x000fe20006fa4470 */
[--C-:B------:R-:W-:Y:S01]  /*1a30*/  IMAD R75, R60, 0x360, R37.reuse ;  /* 0x000003603c4b7824 */ /* 0x100fe200078e0225 */
[----:B------:R-:W-:Y:S01]  /*1a40*/  SHF.R.U32.HI R52, RZ, 0x11, R52 ;  /* 0x00000011ff347819 */ /* 0x000fe20000011634 */
[----:B------:R-:W-:Y:S01]  /*1a50*/  IMAD R13, R13, 0x24, RZ ;  /* 0x000000240d0d7824 */ /* 0x000fe200078e02ff */
[----:B------:R-:W-:Y:S01]  /*1a60*/  ISETP.LT.U32.OR P1, PT, R27, 0xfff9, P5 ;  /* 0x0000fff91b00780c */ /* 0x000fe20002f21470 */
[----:B------:R-:W-:Y:S01]  /*1a70*/  IMAD R85, R43, 0x360, R37 ;  /* 0x000003602b557824 */ /* 0x000fe200078e0225 */
[----:B------:R-:W-:Y:S01]  /*1a80*/  PRMT R55, R52, 0x9910, RZ ;  /* 0x0000991034377816 */ /* 0x000fe200000000ff */
[----:B------:R-:W-:Y:S01]  /*1a90*/  IMAD.MOV R13, RZ, RZ, -R13 ;  /* 0x000000ffff0d7224 */ /* 0x000fe200078e0a0d */
[----:B------:R-:W-:Y:S01]  /*1aa0*/  LOP3.LUT P5, RZ, R32, UR4, RZ, 0xfc, !PT ;  /* 0x0000000420ff7c12 */ /* 0x000fe2000f8afcff */
[--C-:B------:R-:W-:Y:S01]  /*1ab0*/  IMAD R78, R52, 0x360, R37.reuse ;  /* 0x00000360344e7824 */ /* 0x100fe200078e0225 */
[----:B------:R-:W-:Y:S01]  /*1ac0*/  P2R R86, PR, RZ, 0x2 ;  /* 0x00000002ff567803 */ /* 0x000fe20000000000 */
[----:B------:R-:W-:Y:S01]  /*1ad0*/  IMAD R55, R55, 0x24, RZ ;  /* 0x0000002437377824 */ /* 0x000fe200078e02ff */
[----:B------:R-:W-:Y:S01]  /*1ae0*/  PRMT R58, R13, 0x7710, RZ ;  /* 0x000077100d3a7816 */ /* 0x000fe200000000ff */
[----:B------:R-:W-:Y:S01]  /*1af0*/  IMAD R76, R54, 0x360, R37 ;  /* 0x00000360364c7824 */ /* 0x000fe200078e0225 */
[----:B------:R-:W-:Y:S01]  /*1b00*/  ISETP.GT.U32.OR P3, PT, R33, 0x7, !P5 ;  /* 0x000000072100780c */ /* 0x000fe20006f64470 */
[----:B------:R-:W-:Y:S01]  /*1b10*/  IMAD.MOV R55, RZ, RZ, -R55 ;  /* 0x000000ffff377224 */ /* 0x000fe200078e0a37 */
[----:B------:R-:W-:Y:S01]  /*1b20*/  LOP3.LUT P5, RZ, R18, UR4, RZ, 0xfc, !PT ;  /* 0x0000000412ff7c12 */ /* 0x000fe2000f8afcff */
[----:B------:R-:W-:Y:S01]  /*1b30*/  IMAD.IADD R13, R49, 0x1, R58 ;  /* 0x00000001310d7824 */ /* 0x000fe200078e023a */
[----:B------:R-:W-:Y:S01]  /*1b40*/  ISETP.LT.U32.OR P0, PT, R28, 0xfff9, P6 ;  /* 0x0000fff91c00780c */ /* 0x000fe20003701470 */
[--C-:B------:R-:W-:Y:S01]  /*1b50*/  IMAD R49, R4, 0x360, R37.reuse ;  /* 0x0000036004317824 */ /* 0x100fe200078e0225 */
[----:B------:R-:W-:Y:S01]  /*1b60*/  PRMT R4, R55, 0x7710, RZ ;  /* 0x0000771037047816 */ /* 0x000fe200000000ff */
[----:B------:R-:W-:Y:S01]  /*1b70*/  IMAD R77, R56, 0x360, R37 ;  /* 0x00000360384d7824 */ /* 0x000fe200078e0225 */
[----:B------:R-:W-:Y:S01]  /*1b80*/  ISETP.GT.U32.OR P2, PT, R19, 0x7, !P5 ;  /* 0x000000071300780c */ /* 0x000fe20006f44470 */
[----:B------:R-:W-:Y:S01]  /*1b90*/  IMAD.IADD R82, R82, 0x1, R49 ;  /* 0x0000000152527824 */ /* 0x000fe200078e0231 */
[----:B------:R-:W-:Y:S01]  /*1ba0*/  IADD3 R9, PT, PT, R41, R4, RZ ;  /* 0x0000000429097210 */ /* 0x000fe20007ffe0ff */
[----:B------:R-:W-:Y:S01]  /*1bb0*/  VIADD R4, R34, 0x4 ;  /* 0x0000000422047836 */ /* 0x000fe20000000000 */
[----:B------:R-:W-:-:S02]  /*1bc0*/  PRMT R49, R60, 0x9910, RZ ;  /* 0x000099103c317816 */ /* 0x000fc400000000ff */
[----:B------:R-:W-:Y:S02]  /*1bd0*/  LOP3.LUT P5, RZ, R17, UR4, RZ, 0xfc, !PT ;  /* 0x0000000411ff7c12 */ /* 0x000fe4000f8afcff */
[----:B------:R-:W-:Y:S02]  /*1be0*/  LOP3.LUT R41, R4, 0xffff, RZ, 0xc0, !PT ;  /* 0x0000ffff04297812 */ /* 0x000fe400078ec0ff */
[----:B------:R-:W-:Y:S02]  /*1bf0*/  ISETP.GT.U32.OR P1, PT, R16, 0x7, !P5 ;  /* 0x000000071000780c */ /* 0x000fe40006f24470 */
[----:B------:R-:W-:Y:S01]  /*1c00*/  LOP3.LUT P5, RZ, R26, UR4, RZ, 0xfc, !PT ;  /* 0x000000041aff7c12 */ /* 0x000fe2000f8afcff */
[----:B------:R-:W-:Y:S01]  /*1c10*/  IMAD R41, R41, 0xe39, RZ ;  /* 0x00000e3929297824 */ /* 0x000fe200078e02ff */
[----:B------:R-:W-:Y:S02]  /*1c20*/  LOP3.LUT R9, R9, 0xffff, RZ, 0xc0, !PT ;  /* 0x0000ffff09097812 */ /* 0x000fe400078ec0ff */
[----:B------:R-:W-:-:S02]  /*1c30*/  P2R R88, PR, RZ, 0x1 ;  /* 0x00000001ff587803 */ /* 0x000fc40000000000 */
[----:B------:R-:W-:Y:S01]  /*1c40*/  SHF.R.U32.HI R58, RZ, 0x11, R41 ;  /* 0x00000011ff3a7819 */ /* 0x000fe20000011629 */
[----:B------:R-:W-:Y:S01]  /*1c50*/  IMAD.MOV.U32 R41, RZ, RZ, R49 ;  /* 0x000000ffff297224 */ /* 0x000fe200078e0031 */
[----:B------:R-:W-:Y:S01]  /*1c60*/  ISETP.GT.U32.OR P0, PT, R25, 0x7, !P5 ;  /* 0x000000071900780c */ /* 0x000fe20006f04470 */
[----:B------:R-:W-:Y:S01]  /*1c70*/  IMAD.IADD R78, R9, 0x1, R78 ;  /* 0x00000001094e7824 */ /* 0x000fe200078e024e */
[----:B------:R-:W-:Y:S01]  /*1c80*/  PRMT R49, R58, 0x9910, RZ ;  /* 0x000099103a317816 */ /* 0x000fe200000000ff */
[----:B------:R-:W-:Y:S01]  /*1c90*/  IMAD R41, R41, 0x24, RZ ;  /* 0x0000002429297824 */ /* 0x000fe200078e02ff */
[----:B------:R-:W-:Y:S01]  /*1ca0*/  LOP3.LUT P5, RZ, R24, UR4, RZ, 0xfc, !PT ;  /* 0x0000000418ff7c12 */ /* 0x000fe2000f8afcff */
[----:B------:R-:W0:Y:S01]  /*1cb0*/  LDC R9, c[0x0][0x38c] ;  /* 0x0000e300ff097b82 */ /* 0x000e220000000800 */
[----:B------:R-:W-:Y:S01]  /*1cc0*/  LOP3.LUT R38, R38, 0xffff, RZ, 0xc0, !PT ;  /* 0x0000ffff26267812 */ /* 0x000fe200078ec0ff */
[----:B------:R-:W-:Y:S01]  /*1cd0*/  IMAD.MOV R51, RZ, RZ, -R41 ;  /* 0x000000ffff337224 */ /* 0x000fe200078e0a29 */
[----:B------:R-:W-:Y:S01]  /*1ce0*/  ISETP.GT.U32.OR P6, PT, R23, 0x7, !P5 ;  /* 0x000000071700780c */ /* 0x000fe20006fc4470 */
[----:B------:R-:W-:Y:S01]  /*1cf0*/  IMAD R41, R49, 0x24, RZ ;  /* 0x0000002431297824 */ /* 0x000fe200078e02ff */
[----:B------:R-:W-:Y:S01]  /*1d00*/  LOP3.LUT P5, RZ, R31, UR4, RZ, 0xfc, !PT ;  /* 0x000000041fff7c12 */ /* 0x000fe2000f8afcff */
[----:B------:R-:W-:Y:S01]  /*1d10*/  IMAD R79, R58, 0x360, R37 ;  /* 0x000003603a4f7824 */ /* 0x000fe200078e0225 */
[----:B------:R-:W-:Y:S01]  /*1d20*/  PRMT R49, R51, 0x7710, RZ ;  /* 0x0000771033317816 */ /* 0x000fe200000000ff */
[----:B------:R-:W1:Y:S01]  /*1d30*/  LDCU UR4, c[0x0][0x388] ;  /* 0x00007100ff0477ac */ /* 0x000e620008000800 */
[----:B------:R-:W-:Y:S01]  /*1d40*/  IADD3 R51, PT, PT, RZ, -R41, RZ ;  /* 0x80000029ff337210 */ /* 0x000fe20007ffe0ff */
[----:B------:R-:W-:Y:S01]  /*1d50*/  IMAD.IADD R81, R38, 0x1, R81 ;  /* 0x0000000126517824 */ /* 0x000fe200078e0251 */
[----:B------:R-:W-:Y:S01]  /*1d60*/  LOP3.LUT R38, R5, 0xffff, RZ, 0xc0, !PT ;  /* 0x0000ffff05267812 */ /* 0x000fe200078ec0ff */
[C---:B------:R-:W-:Y:S01]  /*1d70*/  IMAD.IADD R41, R34.reuse, 0x1, R49 ;  /* 0x0000000122297824 */ /* 0x040fe200078e0231 */
[----:B------:R-:W-:Y:S01]  /*1d80*/  PRMT R49, R51, 0x7710, RZ ;  /* 0x0000771033317816 */ /* 0x000fe200000000ff */
[----:B------:R-:W-:Y:S01]  /*1d90*/  VIADD R34, R34, 0x5 ;  /* 0x0000000522227836 */ /* 0x000fe20000000000 */
[----:B------:R-:W-:-:S02]  /*1da0*/  LOP3.LUT R5, R8, 0xffff, RZ, 0xc0, !PT ;  /* 0x0000ffff08057812 */ /* 0x000fc400078ec0ff */
[----:B------:R-:W-:Y:S01]  /*1db0*/  LOP3.LUT R22, R22, 0xffff, RZ, 0xc0, !PT ;  /* 0x0000ffff16167812 */ /* 0x000fe200078ec0ff */
[----:B------:R-:W-:Y:S01]  /*1dc0*/  IMAD.IADD R4, R4, 0x1, R49 ;  /* 0x0000000104047824 */ /* 0x000fe200078e0231 */
[----:B------:R-:W-:Y:S01]  /*1dd0*/  LOP3.LUT R49, R34, 0xffff, RZ, 0xc0, !PT ;  /* 0x0000ffff22317812 */ /* 0x000fe200078ec0ff */
[----:B------:R-:W-:Y:S01]  /*1de0*/  IMAD.IADD R76, R5, 0x1, R76 ;  /* 0x00000001054c7824 */ /* 0x000fe200078e024c */
[----:B------:R-:W-:Y:S02]  /*1df0*/  LOP3.LUT R20, R20, 0xffff, RZ, 0xc0, !PT ;  /* 0x0000ffff14147812 */ /* 0x000fe400078ec0ff */
[----:B------:R-:W-:Y:S01]  /*1e00*/  LOP3.LUT R6, R6, 0xffff, RZ, 0xc0, !PT ;  /* 0x0000ffff06067812 */ /* 0x000fe200078ec0ff */
[----:B------:R-:W-:Y:S01]  /*1e10*/  IMAD R49, R49, 0xe39, RZ ;  /* 0x00000e3931317824 */ /* 0x000fe200078e02ff */
[----:B------:R-:W-:Y:S02]  /*1e20*/  LOP3.LUT R4, R4, 0xffff, RZ, 0xc0, !PT ;  /* 0x0000ffff04047812 */ /* 0x000fe400078ec0ff */
[----:B------:R-:W-:-:S02]  /*1e30*/  LOP3.LUT R53, R53, 0xffff, RZ, 0xc0, !PT ;  /* 0x0000ffff35357812 */ /* 0x000fc400078ec0ff */
[----:B------:R-:W-:Y:S01]  /*1e40*/  SHF.R.U32.HI R80, RZ, 0x11, R49 ;  /* 0x00000011ff507819 */ /* 0x000fe20000011631 */
[----:B------:R-:W-:Y:S01]  /*1e50*/  IMAD.IADD R79, R4, 0x1, R79 ;  /* 0x00000001044f7824 */ /* 0x000fe200078e024f */
[----:B------:R-:W-:Y:S01]  /*1e60*/  ISETP.LT.U32.OR P3, PT, R22, 0xfff9, P3 ;  /* 0x0000fff91600780c */ /* 0x000fe20001f61470 */
[----:B------:R-:W-:Y:S01]  /*1e70*/  IMAD.IADD R83, R53, 0x1, R50 ;  /* 0x0000000135537824 */ /* 0x000fe200078e0232 */
[C---:B------:R-:W-:Y:S01]  /*1e80*/  PRMT R49, R80.reuse, 0x9910, RZ ;  /* 0x0000991050317816 */ /* 0x040fe200000000ff */
[----:B------:R-:W-:Y:S01]  /*1e90*/  IMAD R80, R80, 0x360, R37 ;  /* 0x0000036050507824 */ /* 0x000fe200078e0225 */
[----:B------:R-:W-:Y:S02]  /*1ea0*/  ISETP.LT.U32.OR P2, PT, R20, 0xfff9, P2 ;  /* 0x0000fff91400780c */ /* 0x000fe40001741470 */
[----:B------:R-:W-:Y:S01]  /*1eb0*/  ISETP.LT.U32.OR P1, PT, R21, 0xfff9, P1 ;  /* 0x0000fff91500780c */ /* 0x000fe20000f21470 */
[----:B------:R-:W-:Y:S01]  /*1ec0*/  IMAD R44, R49, 0x24, RZ ;  /* 0x00000024312c7824 */ /* 0x000fe200078e02ff */
[----:B------:R-:W-:-:S02]  /*1ed0*/  ISETP.LT.U32.OR P0, PT, R6, 0xfff9, P0 ;  /* 0x0000fff90600780c */ /* 0x000fc40000701470 */
[----:B------:R-:W-:Y:S02]  /*1ee0*/  LOP3.LUT R8, R13, 0xffff, RZ, 0xc0, !PT ;  /* 0x0000ffff0d087812 */ /* 0x000fe400078ec0ff */
[----:B------:R-:W-:Y:S02]  /*1ef0*/  IADD3 R44, PT, PT, RZ, -R44, RZ ;  /* 0x8000002cff2c7210 */ /* 0x000fe40007ffe0ff */
[----:B------:R-:W-:Y:S01]  /*1f00*/  ISETP.GT.U32.OR P5, PT, R35, 0x7, !P5 ;  /* 0x000000072300780c */ /* 0x000fe20006fa4470 */
[----:B------:R-:W-:Y:S01]  /*1f10*/  IMAD.IADD R77, R8, 0x1, R77 ;  /* 0x00000001084d7824 */ /* 0x000fe200078e024d */
[----:B------:R-:W-:Y:S01]  /*1f20*/  PRMT R37, R44, 0x7710, RZ ;  /* 0x000077102c257816 */ /* 0x000fe200000000ff */
[----:B-1----:R-:W-:Y:S01]  /*1f30*/  IMAD.U32 R8, RZ, RZ, UR4 ;  /* 0x00000004ff087e24 */ /* 0x002fe2000f8e00ff */
[----:B------:R-:W-:Y:S01]  /*1f40*/  LOP3.LUT R44, R41, 0xffff, RZ, 0xc0, !PT ;  /* 0x0000ffff292c7812 */ /* 0x000fe200078ec0ff */
[----:B------:R-:W-:Y:S01]  /*1f50*/  UMOV UR4, URZ ;  /* 0x000000ff00047c82 */ /* 0x000fe20008000000 */
[----:B------:R-:W-:Y:S01]  /*1f60*/  LOP3.LUT R14, R14, 0xffff, RZ, 0xc0, !PT ;  /* 0x0000ffff0e0e7812 */ /* 0x000fe200078ec0ff */
[----:B------:R-:W-:Y:S01]  /*1f70*/  IMAD.IADD R34, R34, 0x1, R37 ;  /* 0x0000000122227824 */ /* 0x000fe200078e0225 */
[----:B------:R-:W-:Y:S01]  /*1f80*/  LOP3.LUT R37, R40, 0xffff, RZ, 0xc0, !PT ;  /* 0x0000ffff28257812 */ /* 0x000fe200078ec0ff */
[----:B------:R-:W-:Y:S01]  /*1f90*/  IMAD.IADD R75, R44, 0x1, R75 ;  /* 0x000000012c4b7824 */ /* 0x000fe200078e024b */
[----:B------:R-:W-:-:S02]  /*1fa0*/  ISETP.LT.U32.OR P6, PT, R10, 0xfff9, P6 ;  /* 0x0000fff90a00780c */ /* 0x000fc400037c1470 */
[----:B------:R-:W-:Y:S01]  /*1fb0*/  LOP3.LUT R5, R34, 0xffff, RZ, 0xc0, !PT ;  /* 0x0000ffff22057812 */ /* 0x000fe200078ec0ff */
[----:B------:R-:W-:Y:S01]  /*1fc0*/  IMAD.IADD R84, R37, 0x1, R84 ;  /* 0x0000000125547824 */ /* 0x000fe200078e0254 */
[----:B------:R-:W-:Y:S02]  /*1fd0*/  P2R R94, PR, RZ, 0x8 ;  /* 0x00000008ff5e7803 */ /* 0x000fe40000000000 */
[----:B------:R-:W-:Y:S01]  /*1fe0*/  P2R R93, PR, RZ, 0x4 ;  /* 0x00000004ff5d7803 */ /* 0x000fe20000000000 */
[----:B------:R-:W-:Y:S01]  /*1ff0*/  IMAD.IADD R80, R5, 0x1, R80 ;  /* 0x0000000105507824 */ /* 0x000fe200078e0250 */
[----:B------:R-:W-:Y:S02]  /*2000*/  P2R R92, PR, RZ, 0x2 ;  /* 0x00000002ff5c7803 */ /* 0x000fe40000000000 */
[----:B------:R-:W-:Y:S02]  /*2010*/  P2R R91, PR, RZ, 0x1 ;  /* 0x00000001ff5b7803 */ /* 0x000fe40000000000 */
[----:B------:R-:W-:-:S02]  /*2020*/  IADD3 R85, PT, PT, R38, R85, RZ ;  /* 0x0000005526557210 */ /* 0x000fc40007ffe0ff */
[----:B------:R-:W-:Y:S02]  /*2030*/  ISETP.NE.AND P3, PT, R47, RZ, PT ;  /* 0x000000ff2f00720c */ /* 0x000fe40003f65270 */
[----:B------:R-:W-:Y:S02]  /*2040*/  ISETP.NE.AND P2, PT, R46, RZ, PT ;  /* 0x000000ff2e00720c */ /* 0x000fe40003f45270 */
[----:B------:R-:W-:Y:S02]  /*2050*/  ISETP.NE.AND P1, PT, R45, RZ, PT ;  /* 0x000000ff2d00720c */ /* 0x000fe40003f25270 */
[----:B------:R-:W-:Y:S02]  /*2060*/  ISETP.NE.AND P0, PT, R42, RZ, PT ;  /* 0x000000ff2a00720c */ /* 0x000fe40003f05270 */
[----:B------:R-:W-:Y:S02]  /*2070*/  ISETP.LT.U32.OR P5, PT, R14, 0xfff9, P5 ;  /* 0x0000fff90e00780c */ /* 0x000fe40002fa1470 */
[----:B------:R-:W-:-:S02]  /*2080*/  P2R R90, PR, RZ, 0x40 ;  /* 0x00000040ff5a7803 */ /* 0x000fc40000000000 */
[----:B------:R-:W-:Y:S02]  /*2090*/  SHF.L.U64.HI R4, R2, 0x2, R15 ;  /* 0x0000000202047819 */ /* 0x000fe4000001020f */
[----:B------:R-:W-:Y:S02]  /*20a0*/  SHF.L.U64.HI R72, R71, 0x2, R72 ;  /* 0x0000000247487819 */ /* 0x000fe40000010248 */
[----:B------:R-:W-:Y:S02]  /*20b0*/  SHF.L.U64.HI R5, R3, 0x2, R12 ;  /* 0x0000000203057819 */ /* 0x000fe4000001020c */
[----:B------:R-:W-:Y:S02]  /*20c0*/  SHF.L.U64.HI R6, R0, 0x2, R11 ;  /* 0x0000000200067819 */ /* 0x000fe4000001020b */
[----:B------:R-:W-:Y:S02]  /*20d0*/  SHF.L.U64.HI R64, R7, 0x2, R64 ;  /* 0x0000000207407819 */ /* 0x000fe40000010240 */
[----:B------:R-:W-:-:S02]  /*20e0*/  SHF.L.U64.HI R66, R65, 0x2, R66 ;  /* 0x0000000241427819 */ /* 0x000fc40000010242 */
[----:B------:R-:W-:Y:S02]  /*20f0*/  SHF.L.U64.HI R68, R67, 0x2, R68 ;  /* 0x0000000243447819 */ /* 0x000fe40000010244 */
[----:B0-----:R-:W-:-:S07]  /*2100*/  SHF.L.U64.HI R70, R69, 0x2, R70 ;  /* 0x0000000245467819 */ /* 0x001fce0000010246 */
.L_x_8:
[----:B------:R-:W-:Y:S01]  /*2110*/  P2R R23, PR, RZ, 0x10 ;  /* 0x00000010ff177803 */ /* 0x000fe20000000000 */
[----:B------:R-:W-:Y:S01]  /*2120*/  IMAD.MOV.U32 R22, RZ, RZ, RZ ;  /* 0x000000ffff167224 */ /* 0x000fe200078e00ff */
[----:B------:R-:W-:Y:S01]  /*2130*/  ISETP.NE.AND P4, PT, R94, RZ, PT ;  /* 0x000000ff5e00720c */ /* 0x000fe20003f85270 */
[----:B------:R-:W-:Y:S01]  /*2140*/  IMAD.MOV.U32 R24, RZ, RZ, RZ ;  /* 0x000000ffff187224 */ /* 0x000fe200078e00ff */
[----:B------:R-:W-:Y:S02]  /*2150*/  P2R R25, PR, RZ, 0x8 ;  /* 0x00000008ff197803 */ /* 0x000fe40000000000 */
[----:B------:R-:W-:Y:S02]  /*2160*/  P2R R27, PR, RZ, 0x4 ;  /* 0x00000004ff1b7803 */ /* 0x000fe40000000000 */
[----:B------:R-:W-:Y:S02]  /*2170*/  P2R R28, PR, RZ, 0x2 ;  /* 0x00000002ff1c7803 */ /* 0x000fe40000000000 */
[----:B------:R-:W-:Y:S01]  /*2180*/  P2R R29, PR, RZ, 0x1 ;  /* 0x00000001ff1d7803 */ /* 0x000fe20000000000 */
[----:B------:R-:W-:Y:S01]  /*2190*/  IMAD.MOV.U32 R26, RZ, RZ, RZ ;  /* 0x000000ffff1a7224 */ /* 0x000fe200078e00ff */
[----:B------:R-:W-:Y:S01]  /*21a0*/  ISETP.NE.AND P3, PT, R93, RZ, PT ;  /* 0x000000ff5d00720c */ /* 0x000fe20003f65270 */
[----:B------:R-:W-:Y:S01]  /*21b0*/  IMAD.MOV.U32 R32, RZ, RZ, RZ ;  /* 0x000000ffff207224 */ /* 0x000fe200078e00ff */
[----:B------:R-:W-:Y:S01]  /*21c0*/  ISETP.NE.AND P2, PT, R92, RZ, PT ;  /* 0x000000ff5c00720c */ /* 0x000fe20003f45270 */
[----:B------:R-:W-:Y:S01]  /*21d0*/  IMAD.MOV.U32 R34, RZ, RZ, RZ ;  /* 0x000000ffff227224 */ /* 0x000fe200078e00ff */
[----:B------:R-:W-:-:S02]  /*21e0*/  @!P4 LEA R20, P6, R3, UR5, 0x2 ;  /* 0x000000050314cc11 */ /* 0x000fc4000f8c10ff */
[----:B------:R-:W-:Y:S01]  /*21f0*/  MOV R30, RZ ;  /* 0x000000ff001e7202 */ /* 0x000fe20000000f00 */
[----:B------:R-:W0:Y:S08]  /*2200*/  S2UR UR8, SR_CgaCtaId ;  /* 0x00000000000879c3 */ /* 0x000e300000008800 */
[----:B------:R-:W-:Y:S01]  /*2210*/  BAR.SYNC.DEFER_BLOCKING 0x0 ;  /* 0x0000000000007b1d */ /* 0x000fe20000010000 */
[----:B------:R-:W-:-:S02]  /*2220*/  ISETP.NE.AND P1, PT, R91, RZ, PT ;  /* 0x000000ff5b00720c */ /* 0x000fc40003f25270 */
[----:B------:R-:W-:Y:S02]  /*2230*/  @!P4 IADD3.X R21, PT, PT, R5, UR6, RZ, P6, !PT ;  /* 0x000000060515cc10 */ /* 0x000fe4000b7fe4ff */
[----:B------:R-:W-:Y:S02]  /*2240*/  @!P3 LEA R18, P6, R0, UR5, 0x2 ;  /* 0x000000050012bc11 */ /* 0x000fe4000f8c10ff */
[----:B------:R-:W-:Y:S01]  /*2250*/  ISETP.NE.AND P0, PT, R90, RZ, PT ;  /* 0x000000ff5a00720c */ /* 0x000fe20003f05270 */
[----:B------:R-:W2:Y:S01]  /*2260*/  @!P4 LDG.E.CONSTANT R22, desc[UR10][R20.64] ;  /* 0x0000000a1416c981 */ /* 0x000ea2000c1e9900 */
[----:B------:R-:W-:Y:S02]  /*2270*/  @!P3 IADD3.X R19, PT, PT, R6, UR6, RZ, P6, !PT ;  /* 0x000000060613bc10 */ /* 0x000fe4000b7fe4ff */
[----:B------:R-:W-:-:S03]  /*2280*/  @!P2 LEA R16, P6, R7, UR5, 0x2 ;  /* 0x000000050710ac11 */ /* 0x000fc6000f8c10ff */
[----:B------:R1:W3:Y:S01]  /*2290*/  @!P3 LDG.E.CONSTANT R24, desc[UR10][R18.64] ;  /* 0x0000000a1218b981 */ /* 0x0002e2000c1e9900 */
[----:B------:R-:W-:Y:S02]  /*22a0*/  @!P2 IADD3.X R17, PT, PT, R64, UR6, RZ, P6, !PT ;  /* 0x000000064011ac10 */ /* 0x000fe4000b7fe4ff */
[----:B------:R-:W-:-:S03]  /*22b0*/  @!P1 LEA R14, P6, R65, UR5, 0x2 ;  /* 0x00000005410e9c11 */ /* 0x000fc6000f8c10ff */
[----:B------:R4:W5:Y:S01]  /*22c0*/  @!P2 LDG.E.CONSTANT R26, desc[UR10][R16.64] ;  /* 0x0000000a101aa981 */ /* 0x000962000c1e9900 */
[----:B------:R-:W-:Y:S02]  /*22d0*/  @!P1 IADD3.X R15, PT, PT, R66, UR6, RZ, P6, !PT ;  /* 0x00000006420f9c10 */ /* 0x000fe4000b7fe4ff */
[----:B------:R-:W-:-:S03]  /*22e0*/  @!P0 LEA R12, P6, R67, UR5, 0x2 ;  /* 0x00000005430c8c11 */ /* 0x000fc6000f8c10ff */
[----:B------:R-:W5:Y:S01]  /*22f0*/  @!P1 LDG.E.CONSTANT R30, desc[UR10][R14.64] ;  /* 0x0000000a0e1e9981 */ /* 0x000f62000c1e9900 */
[----:B------:R-:W-:Y:S02]  /*2300*/  @!P0 IADD3.X R13, PT, PT, R68, UR6, RZ, P6, !PT ;  /* 0x00000006440d8c10 */ /* 0x000fe4000b7fe4ff */
[----:B------:R-:W-:-:S03]  /*2310*/  @!P5 LEA R10, P6, R69, UR5, 0x2 ;  /* 0x00000005450adc11 */ /* 0x000fc6000f8c10ff */
[----:B------:R-:W5:Y:S01]  /*2320*/  @!P0 LDG.E.CONSTANT R32, desc[UR10][R12.64] ;  /* 0x0000000a0c208981 */ /* 0x000f62000c1e9900 */
[----:B------:R-:W-:-:S05]  /*2330*/  @!P5 IADD3.X R11, PT, PT, R70, UR6, RZ, P6, !PT ;  /* 0x00000006460bdc10 */ /* 0x000fca000b7fe4ff */
[----:B------:R-:W5:Y:S01]  /*2340*/  @!P5 LDG.E.CONSTANT R34, desc[UR10][R10.64] ;  /* 0x0000000a0a22d981 */ /* 0x000f62000c1e9900 */
[----:B------:R-:W-:Y:S02]  /*2350*/  ISETP.NE.AND P0, PT, R29, RZ, PT ;  /* 0x000000ff1d00720c */ /* 0x000fe40003f05270 */
[----:B------:R-:W1:Y:S01]  /*2360*/  S2R R29, SR_TID.X ;  /* 0x00000000001d7919 */ /* 0x000e620000002100 */
[----:B------:R-:W-:Y:S02]  /*2370*/  ISETP.NE.AND P1, PT, R28, RZ, PT ;  /* 0x000000ff1c00720c */ /* 0x000fe40003f25270 */
[----:B------:R-:W4:Y:S01]  /*2380*/  S2R R28, SR_TID.Z ;  /* 0x00000000001c7919 */ /* 0x000f220000002300 */
[----:B------:R-:W-:Y:S02]  /*2390*/  UMOV UR7, 0x400 ;  /* 0x0000040000077882 */ /* 0x000fe40000000000 */
[----:B0-----:R-:W-:Y:S01]  /*23a0*/  ULEA UR9, UR8, UR7, 0x18 ;  /* 0x0000000708097291 */ /* 0x001fe2000f8ec0ff */
[----:B------:R-:W-:Y:S01]  /*23b0*/  ISETP.NE.AND P6, PT, R89, RZ, PT ;  /* 0x000000ff5900720c */ /* 0x000fe20003fc5270 */
[----:B-1----:R-:W-:-:S04]  /*23c0*/  IMAD.SHL.U32 R19, R29, 0x8, RZ ;  /* 0x000000081d137824 */ /* 0x002fc800078e00ff */
[----:B----4-:R-:W-:-:S05]  /*23d0*/  IMAD R17, R28, 0x36, R19 ;  /* 0x000000361c117824 */ /* 0x010fca00078e0213 */
[----:B------:R-:W-:Y:S01]  /*23e0*/  LEA R17, R17, UR9, 0x2 ;  /* 0x0000000911117c11 */ /* 0x000fe2000f8e10ff */
[----:B------:R-:W-:Y:S01]  /*23f0*/  BSSY.RECONVERGENT B0, `(.L_x_0) ;  /* 0x0000016000007945 */ /* 0x000fe20003800200 */
[----:B------:R-:W-:Y:S01]  /*2400*/  ISETP.NE.AND P4, PT, R23, RZ, PT ;  /* 0x000000ff1700720c */ /* 0x000fe20003f85270 */
[----:B------:R-:W-:Y:S01]  /*2410*/  IMAD.MOV.U32 R96, RZ, RZ, R8 ;  /* 0x000000ffff607224 */ /* 0x000fe200078e0008 */
[----:B------:R-:W-:Y:S02]  /*2420*/  ISETP.NE.AND P3, PT, R25, RZ, PT ;  /* 0x000000ff1900720c */ /* 0x000fe40003f65270 */
[----:B------:R-:W-:Y:S02]  /*2430*/  ISETP.NE.AND P2, PT, R27, RZ, PT ;  /* 0x000000ff1b00720c */ /* 0x000fe40003f45270 */
[----:B------:R-:W-:Y:S01]  /*2440*/  MOV R97, R9 ;  /* 0x0000000900617202 */ /* 0x000fe20000000f00 */
[----:B--2---:R0:W-:Y:S04]  /*2450*/  STS [R17], R22 ;  /* 0x0000001611007388 */ /* 0x0041e80000000800 */
[----:B---3--:R0:W-:Y:S04]  /*2460*/  STS [R17+0x4], R24 ;  /* 0x0000041811007388 */ /* 0x0081e80000000800 */
[----:B-----5:R0:W-:Y:S04]  /*2470*/  STS [R17+0x8], R26 ;  /* 0x0000081a11007388 */ /* 0x0201e80000000800 */
[----:B------:R0:W-:Y:S04]  /*2480*/  STS [R17+0xc], R30 ;  /* 0x00000c1e11007388 */ /* 0x0001e80000000800 */
[----:B------:R0:W-:Y:S04]  /*2490*/  STS [R17+0x10], R32 ;  /* 0x0000102011007388 */ /* 0x0001e80000000800 */
[----:B------:R0:W-:Y:S01]  /*24a0*/  STS [R17+0x14], R34 ;  /* 0x0000142211007388 */ /* 0x0001e20000000800 */
[----:B------:R-:W-:Y:S05]  /*24b0*/  @P6 BRA `(.L_x_1) ;  /* 0x0000000000246947 */ /* 0x000fea0003800000 */
[----:B------:R-:W-:Y:S01]  /*24c0*/  ISETP.NE.AND P6, PT, R88, RZ, PT ;  /* 0x000000ff5800720c */ /* 0x000fe20003fc5270 */
[----:B------:R-:W-:Y:S01]  /*24d0*/  BSSY.RECONVERGENT B1, `(.L_x_2) ;  /* 0x0000006000017945 */ /* 0x000fe20003800200 */
[----:B------:R-:W-:-:S11]  /*24e0*/  IMAD.MOV.U32 R8, RZ, RZ, RZ ;  /* 0x000000ffff087224 */ /* 0x000fd600078e00ff */
[----:B------:R-:W-:Y:S05]  /*24f0*/  @P6 BRA `(.L_x_3) ;  /* 0x00000000000c6947 */ /* 0x000fea0003800000 */
[----:B------:R-:W-:-:S04]  /*2500*/  LEA R8, P6, R71, UR5, 0x2 ;  /* 0x0000000547087c11 */ /* 0x000fc8000f8c10ff */
[----:B------:R-:W-:-:S05]  /*2510*/  IADD3.X R9, PT, PT, R72, UR6, RZ, P6, !PT ;  /* 0x0000000648097c10 */ /* 0x000fca000b7fe4ff */
[----:B------:R1:W5:Y:S04]  /*2520*/  LDG.E.CONSTANT R8, desc[UR10][R8.64] ;  /* 0x0000000a08087981 */ /* 0x000368000c1e9900 */
.L_x_3:
[----:B------:R-:W-:Y:S05]  /*2530*/  BSYNC.RECONVERGENT B1 ;  /* 0x0000000000017941 */ /* 0x000fea0003800200 */
.L_x_2:
[----:B-----5:R2:W-:Y:S02]  /*2540*/  STS [R17+0x18], R8 ;  /* 0x0000180811007388 */ /* 0x0205e40000000800 */
.L_x_1:
[----:B------:R-:W-:Y:S05]  /*2550*/  BSYNC.RECONVERGENT B0 ;  /* 0x0000000000007941 */ /* 0x000fea0003800200 */
.L_x_0:
[----:B------:R-:W-:Y:S01]  /*2560*/  ISETP.NE.AND P6, PT, R87, RZ, PT ;  /* 0x000000ff5700720c */ /* 0x000fe20003fc5270 */
[----:B------:R-:W-:-:S12]  /*2570*/  BSSY.RECONVERGENT B0, `(.L_x_4) ;  /* 0x000000b000007945 */ /* 0x000fd80003800200 */
[----:B------:R-:W-:Y:S05]  /*2580*/  @P6 BRA `(.L_x_5) ;  /* 0x0000000000246947 */ /* 0x000fea0003800000 */
[----:B------:R-:W-:Y:S01]  /*2590*/  ISETP.NE.AND P6, PT, R86, RZ, PT ;  /* 0x000000ff5600720c */ /* 0x000fe20003fc5270 */
[----:B------:R-:W-:Y:S01]  /*25a0*/  BSSY.RECONVERGENT B1, `(.L_x_6) ;  /* 0x0000006000017945 */ /* 0x000fe20003800200 */
[----:B--2---:R-:W-:-:S11]  /*25b0*/  IMAD.MOV.U32 R8, RZ, RZ, RZ ;  /* 0x000000ffff087224 */ /* 0x004fd600078e00ff */
[----:B------:R-:W-:Y:S05]  /*25c0*/  @P6 BRA `(.L_x_7) ;  /* 0x00000000000c6947 */ /* 0x000fea0003800000 */
[----:B------:R-:W-:-:S04]  /*25d0*/  LEA R8, P6, R2, UR5, 0x2 ;  /* 0x0000000502087c11 */ /* 0x000fc8000f8c10ff */
[----:B-1----:R-:W-:-:S05]  /*25e0*/  IADD3.X R9, PT, PT, R4, UR6, RZ, P6, !PT ;  /* 0x0000000604097c10 */ /* 0x002fca000b7fe4ff */
[----:B------:R2:W5:Y:S04]  /*25f0*/  LDG.E.CONSTANT R8, desc[UR10][R8.64] ;  /* 0x0000000a08087981 */ /* 0x000568000c1e9900 */
.L_x_7:
[----:B------:R-:W-:Y:S05]  /*2600*/  BSYNC.RECONVERGENT B1 ;  /* 0x0000000000017941 */ /* 0x000fea0003800200 */
.L_x_6:
[----:B-----5:R3:W-:Y:S02]  /*2610*/  STS [R17+0x1c], R8 ;  /* 0x00001c0811007388 */ /* 0x0207e40000000800 */
.L_x_5:
[----:B------:R-:W-:Y:S05]  /*2620*/  BSYNC.RECONVERGENT B0 ;  /* 0x0000000000007941 */ /* 0x000fea0003800200 */
.L_x_4:
[----:B-123--:R-:W-:-:S04]  /*2630*/  IMAD.WIDE.U32 R8, R75, 0x4, R96 ;  /* 0x000000044b087825 */ /* 0x00efc800078e0060 */
[--C-:B0-----:R-:W-:Y:S01]  /*2640*/  IMAD.WIDE.U32 R26, R76, 0x4, R96.reuse ;  /* 0x000000044c1a7825 */ /* 0x101fe200078e0060 */
[----:B------:R0:W2:Y:S03]  /*2650*/  LDG.E.CONSTANT R30, desc[UR10][R8.64] ;  /* 0x0000000a081e7981 */ /* 0x0000a6000c1e9900 */
[--C-:B------:R-:W-:Y:S02]  /*2660*/  IMAD.WIDE.U32 R24, R77, 0x4, R96.reuse ;  /* 0x000000044d187825 */ /* 0x100fe400078e0060 */
[----:B------:R-:W3:Y:S02]  /*2670*/  LDG.E.CONSTANT R26, desc[UR10][R26.64] ;  /* 0x0000000a1a1a7981 */ /* 0x000ee4000c1e9900 */
[--C-:B------:R-:W-:Y:S02]  /*2680*/  IMAD.WIDE.U32 R22, R78, 0x4, R96.reuse ;  /* 0x000000044e167825 */ /* 0x100fe400078e0060 */
[----:B------:R-:W4:Y:S02]  /*2690*/  LDG.E.CONSTANT R24, desc[UR10][R24.64] ;  /* 0x0000000a18187981 */ /* 0x000f24000c1e9900 */
[----:B------:R-:W-:-:S02]  /*26a0*/  IMAD.WIDE.U32 R20, R79, 0x4, R96 ;  /* 0x000000044f147825 */ /* 0x000fc400078e0060 */
[----:B------:R-:W5:Y:S02]  /*26b0*/  LDG.E.CONSTANT R22, desc[UR10][R22.64] ;  /* 0x0000000a16167981 */ /* 0x000f64000c1e9900 */
[--C-:B------:R-:W-:Y:S02]  /*26c0*/  IMAD.WIDE.U32 R18, R80, 0x4, R96.reuse ;  /* 0x0000000450127825 */ /* 0x100fe400078e0060 */
[----:B------:R-:W5:Y:S02]  /*26d0*/  LDG.E.CONSTANT R20, desc[UR10][R20.64] ;  /* 0x0000000a14147981 */ /* 0x000f64000c1e9900 */
[--C-:B------:R-:W-:Y:S02]  /*26e0*/  @!P0 IMAD.WIDE.U32 R16, R81, 0x4, R96.reuse ;  /* 0x0000000451108825 */ /* 0x100fe400078e0060 */
[----:B------:R1:W5:Y:S02]  /*26f0*/  LDG.E.CONSTANT R18, desc[UR10][R18.64] ;  /* 0x0000000a12127981 */ /* 0x000364000c1e9900 */
[----:B------:R-:W-:-:S02]  /*2700*/  @!P1 IMAD.WIDE.U32 R14, R82, 0x4, R96 ;  /* 0x00000004520e9825 */ /* 0x000fc400078e0060 */
[----:B------:R-:W5:Y:S02]  /*2710*/  @!P0 LDG.E.CONSTANT R16, desc[UR10][R16.64] ;  /* 0x0000000a10108981 */ /* 0x000f64000c1e9900 */
[--C-:B------:R-:W-:Y:S02]  /*2720*/  @!P2 IMAD.WIDE.U32 R12, R83, 0x4, R96.reuse ;  /* 0x00000004530ca825 */ /* 0x100fe400078e0060 */
[----:B------:R-:W5:Y:S02]  /*2730*/  @!P1 LDG.E.CONSTANT R32, desc[UR10][R14.64] ;  /* 0x0000000a0e209981 */ /* 0x000f64000c1e9900 */
[--C-:B------:R-:W-:Y:S02]  /*2740*/  @!P3 IMAD.WIDE.U32 R10, R84, 0x4, R96.reuse ;  /* 0x00000004540ab825 */ /* 0x100fe400078e0060 */
[----:B------:R-:W5:Y:S02]  /*2750*/  @!P2 LDG.E.CONSTANT R34, desc[UR10][R12.64] ;  /* 0x0000000a0c22a981 */ /* 0x000f64000c1e9900 */
[----:B0-----:R-:W-:-:S02]  /*2760*/  @!P4 IMAD.WIDE.U32 R8, R85, 0x4, R96 ;  /* 0x000000045508c825 */ /* 0x001fc400078e0060 */
[----:B------:R-:W5:Y:S04]  /*2770*/  @!P3 LDG.E.CONSTANT R40, desc[UR10][R10.64] ;  /* 0x0000000a0a28b981 */ /* 0x000f68000c1e9900 */
[----:B------:R-:W5:Y:S01]  /*2780*/  @!P4 LDG.E.CONSTANT R42, desc[UR10][R8.64] ;  /* 0x0000000a082ac981 */ /* 0x000f62000c1e9900 */
[----:B------:R-:W-:Y:S01]  /*2790*/  UIADD3 UR7, UPT, UPT, UR7, 0x1b0, URZ ;  /* 0x000001b007077890 */ /* 0x000fe2000fffe0ff */
[----:B------:R-:W-:-:S03]  /*27a0*/  IMAD R29, R29, 0xb, RZ ;  /* 0x0000000b1d1d7824 */ /* 0x000fc600078e02ff */
[----:B------:R-:W-:Y:S01]  /*27b0*/  ULEA UR7, UR8, UR7, 0x18 ;  /* 0x0000000708077291 */ /* 0x000fe2000f8ec0ff */
[----:B-1----:R-:W-:-:S05]  /*27c0*/  IMAD R19, R28, 0x48, R29 ;  /* 0x000000481c137824 */ /* 0x002fca00078e021d */
[----:B------:R-:W-:-:S05]  /*27d0*/  LEA R19, R19, UR7, 0x2 ;  /* 0x0000000713137c11 */ /* 0x000fca000f8e10ff */
[----:B--2---:R-:W-:Y:S04]  /*27e0*/  STS [R19], R30 ;  /* 0x0000001e13007388 */ /* 0x004fe80000000800 */
[----:B---3--:R-:W-:Y:S04]  /*27f0*/  STS [R19+0x4], R26 ;  /* 0x0000041a13007388 */ /* 0x008fe80000000800 */
[----:B----4-:R-:W-:Y:S04]  /*2800*/  STS [R19+0x8], R24 ;  /* 0x0000081813007388 */ /* 0x010fe80000000800 */
[----:B-----5:R-:W-:Y:S04]  /*2810*/  STS [R19+0xc], R22 ;  /* 0x00000c1613007388 */ /* 0x020fe80000000800 */
[----:B------:R-:W-:Y:S04]  /*2820*/  STS [R19+0x10], R20 ;  /* 0x0000101413007388 */ /* 0x000fe80000000800 */
[----:B------:R-:W-:Y:S04]  /*2830*/  STS [R19+0x14], R18 ;  /* 0x0000141213007388 */ /* 0x000fe80000000800 */
[----:B------:R-:W-:Y:S04]  /*2840*/  @!P0 STS [R19+0x18], R16 ;  /* 0x0000181013008388 */ /* 0x000fe80000000800 */
[----:B------:R-:W-:Y:S04]  /*2850*/  @!P1 STS [R19+0x1c], R32 ;  /* 0x00001c2013009388 */ /* 0x000fe80000000800 */
[----:B------:R-:W-:Y:S04]  /*2860*/  @!P2 STS [R19+0x20], R34 ;  /* 0x000020221300a388 */ /* 0x000fe80000000800 */
[----:B------:R-:W-:Y:S04]  /*2870*/  @!P3 STS [R19+0x24], R40 ;  /* 0x000024281300b388 */ /* 0x000fe80000000800 */
[----:B------:R-:W-:Y:S01]  /*2880*/  @!P4 STS [R19+0x28], R42 ;  /* 0x0000282a1300c388 */ /* 0x000fe20000000800 */
[----:B------:R-:W-:Y:S06]  /*2890*/  BAR.SYNC.DEFER_BLOCKING 0x0 ;  /* 0x0000000000007b1d */ /* 0x000fec0000010000 */
[----:B------:R-:W-:Y:S04]  /*28a0*/  LDS R26, [R74] ;  /* 0x000000004a1a7984 */ /* 0x000fe80000000800 */
[----:B------:R-:W0:Y:S04]  /*28b0*/  LDS.128 R8, [R73] ;  /* 0x0000000049087984 */ /* 0x000e280000000c00 */
[----:B------:R-:W1:Y:S04]  /*28c0*/  LDS R22, [R74+0x4] ;  /* 0x000004004a167984 */ /* 0x000e680000000800 */
[----:B------:R-:W2:Y:S04]  /*28d0*/  LDS.128 R12, [R73+0x90] ;  /* 0x00009000490c7984 */ /* 0x000ea80000000c00 */
[----:B------:R-:W3:Y:S04]  /*28e0*/  LDS R21, [R74+0x8] ;  /* 0x000008004a157984 */ /* 0x000ee80000000800 */
[----:B------:R-:W-:Y:S04]  /*28f0*/  LDS R18, [R74+0x6c] ;  /* 0x00006c004a127984 */ /* 0x000fe80000000800 */
[----:B------:R-:W4:Y:S04]  /*2900*/  LDS.128 R36, [R73+0x20] ;  /* 0x0000200049247984 */ /* 0x000f280000000c00 */
[----:B------:R-:W5:Y:S04]  /*2910*/  LDS R17, [R74+0x70] ;  /* 0x000070004a117984 */ /* 0x000f680000000800 */
[----:B------:R-:W5:Y:S04]  /*2920*/  LDS.128 R32, [R73+0xb0] ;  /* 0x0000b00049207984 */ /* 0x000f680000000c00 */
[----:B------:R-:W5:Y:S04]  /*2930*/  LDS R16, [R74+0x74] ;  /* 0x000074004a107984 */ /* 0x000f680000000800 */
[----:B------:R-:W-:Y:S01]  /*2940*/  LDS.128 R52, [R73+0x40] ;  /* 0x0000400049347984 */ /* 0x000fe20000000c00 */
[----:B0-----:R-:W-:-:S03]  /*2950*/  FFMA R59, R26, R8, R59 ;  /* 0x000000081a3b7223 */ /* 0x001fc6000000003b */
[----:B------:R-:W-:Y:S01]  /*2960*/  LDS.128 R48, [R73+0xd0] ;  /* 0x0000d00049307984 */ /* 0x000fe20000000c00 */
[----:B-1----:R-:W-:-:S03]  /*2970*/  FFMA R8, R22, R9, R59 ;  /* 0x0000000916087223 */ /* 0x002fc6000000003b */
[----:B------:R-:W-:Y:S01]  /*2980*/  LDS.128 R44, [R73+0x60] ;  /* 0x00006000492c7984 */ /* 0x000fe20000000c00 */
[----:B--2---:R-:W-:-:S03]  /*2990*/  FFMA R12, R26, R12, R63 ;  /* 0x0000000c1a0c7223 */ /* 0x004fc6000000003f */
[----:B------:R-:W-:Y:S01]  /*29a0*/  LDS.128 R56, [R73+0x50] ;  /* 0x0000500049387984 */ /* 0x000fe20000000c00 */
[----:B---3--:R-:W-:Y:S01]  /*29b0*/  FFMA R9, R21, R10, R8 ;  /* 0x0000000a15097223 */ /* 0x008fe20000000008 */
[----:B------:R-:W-:Y:S02]  /*29c0*/  FFMA R13, R22, R13, R12 ;  /* 0x0000000d160d7223 */ /* 0x000fe4000000000c */
[----:B------:R-:W-:Y:S04]  /*29d0*/  LDS.128 R60, [R73+0xe0] ;  /* 0x0000e000493c7984 */ /* 0x000fe80000000c00 */
[----:B------:R-:W-:Y:S01]  /*29e0*/  LDS R10, [R74+0x144] ;  /* 0x000144004a0a7984 */ /* 0x000fe20000000800 */
[----:B----4-:R-:W-:-:S03]  /*29f0*/  FFMA R8, R18, R37, R9 ;  /* 0x0000002512087223 */ /* 0x010fc60000000009 */
[----:B------:R-:W0:Y:S01]  /*2a00*/  LDS R9, [R74+0xd8] ;  /* 0x0000d8004a097984 */ /* 0x000e220000000800 */
[----:B------:R-:W-:Y:S01]  /*2a10*/  FFMA R13, R21, R14, R13 ;  /* 0x0000000e150d7223 */ /* 0x000fe2000000000d */
[----:B-----5:R-:W-:Y:S02]  /*2a20*/  FFMA R19, R17, R38, R8 ;  /* 0x0000002611137223 */ /* 0x020fe40000000008 */
[----:B------:R-:W1:Y:S01]  /*2a30*/  LDS R8, [R74+0xdc] ;  /* 0x0000dc004a087984 */ /* 0x000e620000000800 */
[----:B------:R-:W-:-:S03]  /*2a40*/  FFMA R18, R18, R33, R13 ;  /* 0x0000002112127223 */ /* 0x000fc6000000000d */
[----:B------:R-:W2:Y:S04]  /*2a50*/  LDS R13, [R74+0xe0] ;  /* 0x0000e0004a0d7984 */ /* 0x000ea80000000800 */
[----:B------:R-:W3:Y:S01]  /*2a60*/  LDS.128 R40, [R73+0xf0] ;  /* 0x0000f00049287984 */ /* 0x000ee20000000c00 */
[C---:B------:R-:W-:Y:S01]  /*2a70*/  FFMA R12, R16.reuse, R39, R19 ;  /* 0x00000027100c7223 */ /* 0x040fe20000000013 */
[----:B------:R-:W-:Y:S02]  /*2a80*/  FFMA R18, R17, R34, R18 ;  /* 0x0000002211127223 */ /* 0x000fe40000000012 */
[----:B------:R-:W-:Y:S02]  /*2a90*/  LDS.128 R20, [R73+0x100] ;  /* 0x0001000049147984 */ /* 0x000fe40000000c00 */
[----:B------:R-:W-:-:S02]  /*2aa0*/  FFMA R35, R16, R35, R18 ;  /* 0x0000002310237223 */ /* 0x000fc40000000012 */
[----:B------:R-:W-:Y:S04]  /*2ab0*/  LDS.128 R28, [R73+0x10] ;  /* 0x00001000491c7984 */ /* 0x000fe80000000c00 */
[----:B------:R-:W-:Y:S01]  /*2ac0*/  LDS.128 R24, [R73+0xa0] ;  /* 0x0000a00049187984 */ /* 0x000fe20000000c00 */
[C---:B0-----:R-:W-:Y:S01]  /*2ad0*/  FFMA R17, R9.reuse, R54, R12 ;  /* 0x0000003609117223 */ /* 0x041fe2000000000c */
[----:B------:R-:W-:-:S03]  /*2ae0*/  FFMA R50, R9, R50, R35 ;  /* 0x0000003209327223 */ /* 0x000fc60000000023 */
[C---:B-1----:R-:W-:Y:S01]  /*2af0*/  FFMA R12, R8.reuse, R55, R17 ;  /* 0x00000037080c7223 */ /* 0x042fe20000000011 */
[----:B------:R-:W-:Y:S01]  /*2b00*/  FFMA R51, R8, R51, R50 ;  /* 0x0000003308337223 */ /* 0x000fe20000000032 */
[----:B------:R-:W-:Y:S02]  /*2b10*/  LDS.128 R16, [R73+0x70] ;  /* 0x0000700049107984 */ /* 0x000fe40000000c00 */
[C---:B--2---:R-:W-:Y:S01]  /*2b20*/  FFMA R9, R13.reuse, R56, R12 ;  /* 0x000000380d097223 */ /* 0x044fe2000000000c */
[----:B------:R-:W-:Y:S01]  /*2b30*/  FFMA R60, R13, R60, R51 ;  /* 0x0000003c0d3c7223 */ /* 0x000fe20000000033 */
[----:B------:R-:W-:Y:S02]  /*2b40*/  LDS R8, [R74+0x24] ;  /* 0x000024004a087984 */ /* 0x000fe40000000800 */
[C---:B------:R-:W-:Y:S02]  /*2b50*/  FFMA R12, R10.reuse, R47, R9 ;  /* 0x0000002f0a0c7223 */ /* 0x040fe40000000009 */
[----:B------:R-:W0:Y:S01]  /*2b60*/  LDS R9, [R74+0x148] ;  /* 0x000148004a097984 */ /* 0x000e220000000800 */
[----:B---3--:R-:W-:-:S03]  /*2b70*/  FFMA R43, R10, R43, R60 ;  /* 0x0000002b0a2b7223 */ /* 0x008fc6000000003c */
[----:B------:R-:W1:Y:S01]  /*2b80*/  LDS R10, [R74+0x14c] ;  /* 0x00014c004a0a7984 */ /* 0x000e620000000800 */
[C---:B0-----:R-:W-:Y:S01]  /*2b90*/  FFMA R13, R9.reuse, R16, R12 ;  /* 0x00000010090d7223 */ /* 0x041fe2000000000c */
[----:B------:R-:W-:Y:S02]  /*2ba0*/  FFMA R20, R9, R20, R43 ;  /* 0x0000001409147223 */ /* 0x000fe4000000002b */
[----:B------:R-:W-:Y:S01]  /*2bb0*/  LDS R16, [R74+0x94] ;  /* 0x000094004a107984 */ /* 0x000fe20000000800 */
[C---:B-1----:R-:W-:Y:S01]  /*2bc0*/  FFMA R13, R10.reuse, R17, R13 ;  /* 0x000000110a0d7223 */ /* 0x042fe2000000000d */
[----:B------:R-:W-:Y:S02]  /*2bd0*/  FFMA R20, R10, R21, R20 ;  /* 0x000000150a147223 */ /* 0x000fe40000000014 */
[----:B------:R-:W0:Y:S01]  /*2be0*/  LDS R9, [R74+0x28] ;  /* 0x000028004a097984 */ /* 0x000e220000000800 */
[C---:B------:R-:W-:Y:S01]  /*2bf0*/  FFMA R10, R8.reuse, R11, R13 ;  /* 0x0000000b080a7223 */ /* 0x040fe2000000000d */
[----:B------:R-:W-:-:S02]  /*2c00*/  FFMA R15, R8, R15, R20 ;  /* 0x0000000f080f7223 */ /* 0x000fc40000000014 */
[----:B------:R-:W-:Y:S04]  /*2c10*/  LDS R17, [R74+0x90] ;  /* 0x000090004a117984 */ /* 0x000fe80000000800 */
[----:B------:R-:W1:Y:S01]  /*2c20*/  LDS R8, [R74+0x2c] ;  /* 0x00002c004a087984 */ /* 0x000e620000000800 */
[C---:B0-----:R-:W-:Y:S01]  /*2c30*/  FFMA R11, R9.reuse, R28, R10 ;  /* 0x0000001c090b7223 */ /* 0x041fe2000000000a */
[----:B------:R-:W-:-:S03]  /*2c40*/  FFMA R24, R9, R24, R15 ;  /* 0x0000001809187223 */ /* 0x000fc6000000000f */
[C---:B-1----:R-:W-:Y:S01]  /*2c50*/  FFMA R12, R8.reuse, R29, R11 ;  /* 0x0000001d080c7223 */ /* 0x042fe2000000000b */
[----:B------:R-:W-:Y:S02]  /*2c60*/  FFMA R25, R8, R25, R24 ;  /* 0x0000001908197223 */ /* 0x000fe40000000018 */
[----:B------:R-:W0:Y:S02]  /*2c70*/  LDS.128 R8, [R73+0x30] ;  /* 0x0000300049087984 */ /* 0x000e240000000c00 */
[C---:B0-----:R-:W-:Y:S02]  /*2c80*/  FFMA R21, R17.reuse, R8, R12 ;  /* 0x0000000811157223 */ /* 0x041fe4000000000c */
[----:B------:R-:W0:Y:S02]  /*2c90*/  LDS.128 R12, [R73+0xc0] ;  /* 0x0000c000490c7984 */ /* 0x000e240000000c00 */
[----:B------:R-:W-:Y:S01]  /*2ca0*/  FFMA R21, R16, R9, R21 ;  /* 0x0000000910157223 */ /* 0x000fe20000000015 */
[----:B0-----:R-:W-:-:S02]  /*2cb0*/  FFMA R25, R17, R12, R25 ;  /* 0x0000000c11197223 */ /* 0x001fc40000000019 */
[----:B------:R-:W0:Y:S02]  /*2cc0*/  LDS R12, [R74+0x98] ;  /* 0x000098004a0c7984 */ /* 0x000e240000000800 */
[----:B------:R-:W-:Y:S02]  /*2cd0*/  FFMA R13, R16, R13, R25 ;  /* 0x0000000d100d7223 */ /* 0x000fe40000000019 */
[----:B------:R-:W-:Y:S04]  /*2ce0*/  LDS R17, [R74+0x100] ;  /* 0x000100004a117984 */ /* 0x000fe80000000800 */
[----:B------:R-:W-:Y:S01]  /*2cf0*/  LDS R16, [R74+0x124] ;  /* 0x000124004a107984 */ /* 0x000fe20000000800 */
[----:B0-----:R-:W-:-:S03]  /*2d00*/  FFMA R21, R12, R10, R21 ;  /* 0x0000000a0c157223 */ /* 0x001fc60000000015 */
[----:B------:R-:W0:Y:S01]  /*2d10*/  LDS R10, [R74+0xfc] ;  /* 0x0000fc004a0a7984 */ /* 0x000e220000000800 */
[----:B------:R-:W-:-:S03]  /*2d20*/  FFMA R25, R12, R14, R13 ;  /* 0x0000000e0c197223 */ /* 0x000fc6000000000d */
[----:B------:R-:W1:Y:S04]  /*2d30*/  LDS R12, [R74+0x104] ;  /* 0x000104004a0c7984 */ /* 0x000e680000000800 */
[----:B------:R-:W2:Y:S01]  /*2d40*/  LDS R13, [R74+0x168] ;  /* 0x000168004a0d7984 */ /* 0x000ea20000000800 */
[C---:B0-----:R-:W-:Y:S01]  /*2d50*/  FFMA R14, R10.reuse, R57, R21 ;  /* 0x000000390a0e7223 */ /* 0x041fe20000000015 */
[----:B------:R-:W-:Y:S02]  /*2d60*/  FFMA R25, R10, R61, R25 ;  /* 0x0000003d0a197223 */ /* 0x000fe40000000019 */
[----:B------:R-:W0:Y:S01]  /*2d70*/  LDS R10, [R74+0x16c] ;  /* 0x00016c004a0a7984 */ /* 0x000e220000000800 */
[C---:B------:R-:W-:Y:S01]  /*2d80*/  FFMA R21, R17.reuse, R58, R14 ;  /* 0x0000003a11157223 */ /* 0x040fe2000000000e */
[----:B------:R-:W-:-:S02]  /*2d90*/  FFMA R62, R17, R62, R25 ;  /* 0x0000003e113e7223 */ /* 0x000fc40000000019 */
[----:B------:R-:W-:Y:S01]  /*2da0*/  LDS R17, [R74+0x48] ;  /* 0x000048004a117984 */ /* 0x000fe20000000800 */
[C---:B-1----:R-:W-:Y:S01]  /*2db0*/  FFMA R14, R12.reuse, R59, R21 ;  /* 0x0000003b0c0e7223 */ /* 0x042fe20000000015 */
[----:B------:R-:W-:Y:S02]  /*2dc0*/  FFMA R63, R12, R63, R62 ;  /* 0x0000003f0c3f7223 */ /* 0x000fe4000000003e */
[----:B------:R-:W-:Y:S04]  /*2dd0*/  LDS R21, [R74+0x170] ;  /* 0x000170004a157984 */ /* 0x000fe80000000800 */
[----:B------:R-:W1:Y:S01]  /*2de0*/  LDS.128 R56, [R73+0x80] ;  /* 0x0000800049387984 */ /* 0x000e620000000c00 */
[----:B--2---:R-:W-:-:S03]  /*2df0*/  FFMA R22, R13, R22, R63 ;  /* 0x000000160d167223 */ /* 0x004fc6000000003f */
[----:B------:R-:W2:Y:S04]  /*2e00*/  LDS.128 R60, [R73+0x110] ;  /* 0x00011000493c7984 */ /* 0x000ea80000000c00 */
[----:B------:R-:W3:Y:S01]  /*2e10*/  LDS R12, [R74+0x4c] ;  /* 0x00004c004a0c7984 */ /* 0x000ee20000000800 */
[----:B------:R-:W-:-:S03]  /*2e20*/  FFMA R25, R13, R18, R14 ;  /* 0x000000120d197223 */ /* 0x000fc6000000000e */
[----:B------:R-:W4:Y:S01]  /*2e30*/  LDS R13, [R74+0x50] ;  /* 0x000050004a0d7984 */ /* 0x000f220000000800 */
[C---:B0-----:R-:W-:Y:S01]  /*2e40*/  FFMA R14, R10.reuse, R19, R25 ;  /* 0x000000130a0e7223 */ /* 0x041fe20000000019 */
[----:B------:R-:W-:Y:S02]  /*2e50*/  FFMA R23, R10, R23, R22 ;  /* 0x000000170a177223 */ /* 0x000fe40000000016 */
[----:B------:R-:W-:Y:S04]  /*2e60*/  LDS R19, [R74+0xb8] ;  /* 0x0000b8004a137984 */ /* 0x000fe80000000800 */
[----:B------:R-:W0:Y:S01]  /*2e70*/  LDS R10, [R74+0xb4] ;  /* 0x0000b4004a0a7984 */ /* 0x000e220000000800 */
[C---:B-1----:R-:W-:Y:S01]  /*2e80*/  FFMA R14, R21.reuse, R56, R14 ;  /* 0x00000038150e7223 */ /* 0x042fe2000000000e */
[----:B--2---:R-:W-:-:S03]  /*2e90*/  FFMA R23, R21, R60, R23 ;  /* 0x0000003c15177223 */ /* 0x004fc60000000017 */
[C---:B------:R-:W-:Y:S02]  /*2ea0*/  FFMA R21, R17.reuse, R30, R14 ;  /* 0x0000001e11157223 */ /* 0x040fe4000000000e */
[----:B------:R-:W1:Y:S01]  /*2eb0*/  LDS R14, [R74+0xbc] ;  /* 0x0000bc004a0e7984 */ /* 0x000e620000000800 */
[----:B------:R-:W-:-:S03]  /*2ec0*/  FFMA R26, R17, R26, R23 ;  /* 0x0000001a111a7223 */ /* 0x000fc60000000017 */
[----:B------:R-:W2:Y:S01]  /*2ed0*/  LDS R17, [R74+0x120] ;  /* 0x000120004a117984 */ /* 0x000ea20000000800 */
[----:B---3--:R-:W-:-:S03]  /*2ee0*/  FFMA R18, R12, R31, R21 ;  /* 0x0000001f0c127223 */ /* 0x008fc60000000015 */
[----:B------:R-:W3:Y:S01]  /*2ef0*/  LDS R23, [R74+0x128] ;  /* 0x000128004a177984 */ /* 0x000ee20000000800 */
[----:B------:R-:W-:-:S03]  /*2f00*/  FFMA R27, R12, R27, R26 ;  /* 0x0000001b0c1b7223 */ /* 0x000fc6000000001a */
[----:B------:R-:W5:Y:S01]  /*2f10*/  LDS R12, [R74+0x18c] ;  /* 0x00018c004a0c7984 */ /* 0x000f620000000800 */
[----:B----4-:R-:W-:-:S03]  /*2f20*/  FFMA R25, R13, R36, R18 ;  /* 0x000000240d197223 */ /* 0x010fc60000000012 */
[----:B------:R-:W4:Y:S04]  /*2f30*/  LDS R21, [R74+0x190] ;  /* 0x000190004a157984 */ /* 0x000f280000000800 */
[----:B------:R-:W4:Y:S01]  /*2f40*/  LDS R18, [R74+0x194] ;  /* 0x000194004a127984 */ /* 0x000f220000000800 */
[----:B------:R-:W-:Y:S01]  /*2f50*/  FFMA R32, R13, R32, R27 ;  /* 0x000000200d207223 */ /* 0x000fe2000000001b */
[----:B0-----:R-:W-:-:S03]  /*2f60*/  FFMA R20, R10, R11, R25 ;  /* 0x0000000b0a147223 */ /* 0x001fc60000000019 */
[----:B------:R-:W-:Y:S01]  /*2f70*/  FFMA R15, R10, R15, R32 ;  /* 0x0000000f0a0f7223 */ /* 0x000fe20000000020 */
[----:B------:R-:W-:-:S03]  /*2f80*/  FFMA R11, R19, R52, R20 ;  /* 0x00000034130b7223 */ /* 0x000fc60000000014 */
[----:B------:R-:W-:Y:S01]  /*2f90*/  FFMA R48, R19, R48, R15 ;  /* 0x0000003013307223 */ /* 0x000fe2000000000f */
[----:B-1----:R-:W-:-:S03]  /*2fa0*/  FFMA R10, R14, R53, R11 ;  /* 0x000000350e0a7223 */ /* 0x002fc6000000000b */
[----:B------:R-:W-:Y:S01]  /*2fb0*/  FFMA R49, R14, R49, R48 ;  /* 0x000000310e317223 */ /* 0x000fe20000000030 */
[----:B--2---:R-:W-:-:S03]  /*2fc0*/  FFMA R11, R17, R44, R10 ;  /* 0x0000002c110b7223 */ /* 0x004fc6000000000a */
[----:B------:R-:W-:Y:S01]  /*2fd0*/  FFMA R40, R17, R40, R49 ;  /* 0x0000002811287223 */ /* 0x000fe20000000031 */
[----:B------:R-:W-:Y:S01]  /*2fe0*/  UIADD3 UR5, UP0, UPT, UR5, 0x310, URZ ;  /* 0x0000031005057890 */ /* 0x000fe2000ff1e0ff */
[C---:B------:R-:W-:Y:S02]  /*2ff0*/  FFMA R10, R16.reuse, R45, R11 ;  /* 0x0000002d100a7223 */ /* 0x040fe4000000000b */
[----:B------:R-:W-:Y:S01]  /*3000*/  FFMA R41, R16, R41, R40 ;  /* 0x0000002910297223 */ /* 0x000fe20000000028 */
[----:B------:R-:W-:Y:S01]  /*3010*/  UIADD3 UR4, UPT, UPT, UR4, 0x1, URZ ;  /* 0x0000000104047890 */ /* 0x000fe2000fffe0ff */
[C---:B---3--:R-:W-:Y:S02]  /*3020*/  FFMA R11, R23.reuse, R46, R10 ;  /* 0x0000002e170b7223 */ /* 0x048fe4000000000a */
[----:B------:R-:W-:Y:S01]  /*3030*/  FFMA R42, R23, R42, R41 ;  /* 0x0000002a172a7223 */ /* 0x000fe20000000029 */
[----:B------:R-:W-:Y:S02]  /*3040*/  UIADD3.X UR6, UPT, UPT, URZ, UR6, URZ, UP0, !UPT ;  /* 0x00000006ff067290 */ /* 0x000fe400087fe4ff */
[----:B------:R-:W-:Y:S01]  /*3050*/  UISETP.NE.AND UP0, UPT, UR4, 0x18, UPT ;  /* 0x000000180400788c */ /* 0x000fe2000bf05270 */
[C---:B-----5:R-:W-:Y:S01]  /*3060*/  FFMA R10, R12.reuse, R57, R11 ;  /* 0x000000390c0a7223 */ /* 0x060fe2000000000b */
[----:B------:R-:W-:Y:S01]  /*3070*/  FFMA R61, R12, R61, R42 ;  /* 0x0000003d0c3d7223 */ /* 0x000fe2000000002a */
[----:B------:R-:W-:-:S02]  /*3080*/  IADD3 R8, P6, PT, R96, 0x90, RZ ;  /* 0x0000009060087810 */ /* 0x000fc40007fde0ff */
[C---:B----4-:R-:W-:Y:S01]  /*3090*/  FFMA R11, R21.reuse, R58, R10 ;  /* 0x0000003a150b7223 */ /* 0x050fe2000000000a */
[----:B------:R-:W-:Y:S02]  /*30a0*/  FFMA R62, R21, R62, R61 ;  /* 0x0000003e153e7223 */ /* 0x000fe4000000003d */
[----:B------:R-:W-:Y:S02]  /*30b0*/  IMAD.X R9, RZ, RZ, R97, P6 ;  /* 0x000000ffff097224 */ /* 0x000fe400030e0661 */
[C---:B------:R-:W-:Y:S01]  /*30c0*/  FFMA R59, R18.reuse, R59, R11 ;  /* 0x0000003b123b7223 */ /* 0x040fe2000000000b */
[----:B------:R-:W-:Y:S01]  /*30d0*/  FFMA R63, R18, R63, R62 ;  /* 0x0000003f123f7223 */ /* 0x000fe2000000003e */
[----:B------:R-:W-:Y:S06]  /*30e0*/  BRA.U UP0, `(.L_x_8) ;  /* 0xfffffff100087547 */ /* 0x000fec000b83ffff */
[----:B------:R-:W0:Y:S01]  /*30f0*/  S2R R0, SR_TID.Z ;  /* 0x0000000000007919 */ /* 0x000e220000002300 */
[----:B------:R-:W1:Y:S01]  /*3100*/  LDC.64 R2, c[0x0][0x390] ;  /* 0x0000e400ff027b82 */ /* 0x000e620000000a00 */
[----:B------:R-:W0:Y:S01]  /*3110*/  S2R R9, SR_TID.X ;  /* 0x0000000000097919 */ /* 0x000e220000002100 */
[----:B------:R-:W2:Y:S01]  /*3120*/  S2R R5, SR_CTAID.Z ;  /* 0x0000000000057919 */ /* 0x000ea20000002700 */
[----:B------:R-:W3:Y:S01]  /*3130*/  S2R R7, SR_CTAID.Y ;  /* 0x0000000000077919 */ /* 0x000ee20000002600 */
[----:B0-----:R-:W-:-:S04]  /*3140*/  IMAD R0, R0, 0x62, R9 ;  /* 0x0000006200007824 */ /* 0x001fc800078e0209 */
[----:B--2---:R-:W-:-:S04]  /*3150*/  IMAD R0, R5, 0xc4, R0 ;  /* 0x000000c405007824 */ /* 0x004fc800078e0200 */
[----:B---3--:R-:W-:-:S04]  /*3160*/  IMAD R5, R7, 0x7, R0 ;  /* 0x0000000707057824 */ /* 0x008fc800078e0200 */
[----:B-1----:R-:W-:-:S05]  /*3170*/  IMAD.WIDE.U32 R2, R5, 0x4, R2 ;  /* 0x0000000405027825 */ /* 0x002fca00078e0002 */
[----:B------:R-:W-:Y:S04]  /*3180*/  STG.E desc[UR10][R2.64], R59 ;  /* 0x0000003b02007986 */ /* 0x000fe8000c10190a */
[----:B------:R-:W-:Y:S01]  /*3190*/  STG.E desc[UR10][R2.64+0xc4], R63 ;  /* 0x0000c43f02007986 */ /* 0x000fe2000c10190a */
[----:B------:R-:W-:Y:S05]  /*31a0*/  EXIT ;  /* 0x000000000000794d */ /* 0x000fea0003800000 */
.L_x_9:
[----:B------:R-:W-:-:S00]  /*31b0*/  BRA `(.L_x_9) ;  /* 0xfffffffc00fc7947 */ /* 0x000fc0000383ffff */
[----:B------:R-:W-:-:S00]  /*31c0*/  NOP ;  /* 0x0000000000007918 */ /* 0x000fc00000000000 */
        /* <DEDUP_REMOVED lines=11> */
.L_x_10:


//--------------------- .nv.shared.default_function_kernel0 --------------------------
	.section	.nv.shared.default_function_kernel0,"aw",@nobits
	.sectionflags	@""
	.align	4
.nv.shared.default_function_kernel0:
	.zero		2032


//--------------------- .nv.shared.reserved.0     --------------------------
	.section	.nv.shared.reserved.0,"aw",@nobits
	.weak		__nv_reservedSMEM_offset_0_alias
	.size		__nv_reservedSMEM_offset_0_alias, 0, 64
	.other		__nv_reservedSMEM_offset_0_alias,@"STO_CUDA_RESERVED_SHARED STV_DEFAULT"
__nv_reservedSMEM_offset_0_alias:
	.zero		0
	.zero		64


//--------------------- .nv.constant0.default_function_kernel0 --------------------------
	.section	.nv.constant0.default_function_kernel0,"a",@progbits
	.sectionflags	@""
	.align	4
.nv.constant0.default_function_kernel0:
	.zero		920


//--------------------- SYMBOLS --------------------------

	.type		.nv.reservedSmem.offset0,@object
	.size		.nv.reservedSmem.offset0,0x4
	.type		.nv.reservedSmem.cap,@object
	.size		.nv.reservedSmem.cap,0x4
